//
// Generated by NVIDIA NVVM Compiler
//
// Compiler Build ID: CL-36424714
// Cuda compilation tools, release 13.0, V13.0.88
// Based on NVVM 20.0.0
//

.version 9.0
.target sm_100
.address_size 64

	// .globl	weighted_sum_kernel
// _ZZ19weighted_sum_kernelE12weight_cache has been demoted
// _ZZ19weighted_sum_kernelE5cache has been demoted

.visible .entry weighted_sum_kernel(
	.param .u64 .ptr .align 1 weighted_sum_kernel_param_0,
	.param .u64 .ptr .align 1 weighted_sum_kernel_param_1,
	.param .u64 .ptr .align 1 weighted_sum_kernel_param_2,
	.param .u32 weighted_sum_kernel_param_3,
	.param .u32 weighted_sum_kernel_param_4,
	.param .u32 weighted_sum_kernel_param_5,
	.param .u32 weighted_sum_kernel_param_6,
	.param .u32 weighted_sum_kernel_param_7
)
{
	.reg .pred 	%p<71>;
	.reg .b16 	%rs<67>;
	.reg .b32 	%r<35>;
	.reg .b32 	%f<264>;
	.reg .b64 	%rd<150>;
	// demoted variable
	.shared .align 2 .b8 _ZZ19weighted_sum_kernelE12weight_cache[128];
	// demoted variable
	.shared .align 8 .b8 _ZZ19weighted_sum_kernelE5cache[512];
	ld.param.u64 	%rd8, [weighted_sum_kernel_param_0];
	ld.param.u64 	%rd9, [weighted_sum_kernel_param_1];
	ld.param.u64 	%rd10, [weighted_sum_kernel_param_2];
	ld.param.u32 	%r16, [weighted_sum_kernel_param_4];
	ld.param.u32 	%r17, [weighted_sum_kernel_param_5];
	ld.param.u32 	%r18, [weighted_sum_kernel_param_6];
	ld.param.u32 	%r19, [weighted_sum_kernel_param_7];
	mov.u32 	%r1, %ctaid.x;
	mov.u32 	%r20, %ntid.x;
	mov.u32 	%r32, %tid.x;
	mad.lo.s32 	%r3, %r1, %r20, %r32;
	mov.u32 	%r4, %ctaid.y;
	setp.lt.s32 	%p1, %r17, 1;
	mov.f32 	%f199, 0f00000000;
	@%p1 bra 	$L__BB0_133;
	and.b32  	%r22, %r32, 63;
	shl.b32 	%r23, %r32, 3;
	mov.u32 	%r24, _ZZ19weighted_sum_kernelE5cache;
	add.s32 	%r5, %r24, %r23;
	shl.b32 	%r25, %r32, 1;
	mov.u32 	%r26, _ZZ19weighted_sum_kernelE12weight_cache;
	add.s32 	%r6, %r26, %r25;
	shr.u32 	%r27, %r32, 3;
	and.b32  	%r28, %r27, 120;
	add.s32 	%r7, %r24, %r28;
	mov.b64 	%rd11, 1;
	shl.b64 	%rd1, %rd11, %r22;
	mul.wide.u32 	%rd12, %r32, 2;
	cvta.to.global.u64 	%rd13, %rd10;
	add.s64 	%rd148, %rd13, %rd12;
	mad.lo.s32 	%r29, %r32, %r18, %r4;
	mad.lo.s32 	%r33, %r19, %r29, %r1;
	mul.lo.s32 	%r30, %r19, %r18;
	shl.b32 	%r9, %r30, 6;
	cvta.to.global.u64 	%rd3, %rd9;
	mov.f32 	%f199, 0f00000000;
	mov.b32 	%r34, 0;
$L__BB0_2:
	setp.ge.s32 	%p2, %r1, %r19;
	setp.ge.s32 	%p3, %r32, %r17;
	mov.b64 	%rd149, 0;
	or.pred  	%p4, %p2, %p3;
	@%p4 bra 	$L__BB0_4;
	mul.wide.s32 	%rd15, %r33, 8;
	add.s64 	%rd16, %rd3, %rd15;
	ld.global.u64 	%rd149, [%rd16];
$L__BB0_4:
	st.shared.u64 	[%r5], %rd149;
	ld.global.u16 	%rs1, [%rd148];
	st.shared.u16 	[%r6], %rs1;
	bar.sync 	0;
	ld.shared.u64 	%rd17, [%r7];
	and.b64  	%rd18, %rd17, %rd1;
	setp.eq.s64 	%p5, %rd18, 0;
	@%p5 bra 	$L__BB0_6;
	ld.shared.u16 	%rs2, [_ZZ19weighted_sum_kernelE12weight_cache];
	// begin inline asm
	{  cvt.f32.f16 %f133, %rs2;}

	// end inline asm
	add.f32 	%f199, %f199, %f133;
$L__BB0_6:
	ld.shared.u64 	%rd19, [%r7+8];
	and.b64  	%rd20, %rd19, %rd1;
	setp.eq.s64 	%p6, %rd20, 0;
	@%p6 bra 	$L__BB0_8;
	ld.shared.u16 	%rs3, [_ZZ19weighted_sum_kernelE12weight_cache+2];
	// begin inline asm
	{  cvt.f32.f16 %f134, %rs3;}

	// end inline asm
	add.f32 	%f199, %f199, %f134;
$L__BB0_8:
	ld.shared.u64 	%rd21, [%r7+16];
	and.b64  	%rd22, %rd21, %rd1;
	setp.eq.s64 	%p7, %rd22, 0;
	@%p7 bra 	$L__BB0_10;
	ld.shared.u16 	%rs4, [_ZZ19weighted_sum_kernelE12weight_cache+4];
	// begin inline asm
	{  cvt.f32.f16 %f135, %rs4;}

	// end inline asm
	add.f32 	%f199, %f199, %f135;
$L__BB0_10:
	ld.shared.u64 	%rd23, [%r7+24];
	and.b64  	%rd24, %rd23, %rd1;
	setp.eq.s64 	%p8, %rd24, 0;
	@%p8 bra 	$L__BB0_12;
	ld.shared.u16 	%rs5, [_ZZ19weighted_sum_kernelE12weight_cache+6];
	// begin inline asm
	{  cvt.f32.f16 %f136, %rs5;}

	// end inline asm
	add.f32 	%f199, %f199, %f136;
$L__BB0_12:
	ld.shared.u64 	%rd25, [%r7+32];
	and.b64  	%rd26, %rd25, %rd1;
	setp.eq.s64 	%p9, %rd26, 0;
	@%p9 bra 	$L__BB0_14;
	ld.shared.u16 	%rs6, [_ZZ19weighted_sum_kernelE12weight_cache+8];
	// begin inline asm
	{  cvt.f32.f16 %f137, %rs6;}

	// end inline asm
	add.f32 	%f199, %f199, %f137;
$L__BB0_14:
	ld.shared.u64 	%rd27, [%r7+40];
	and.b64  	%rd28, %rd27, %rd1;
	setp.eq.s64 	%p10, %rd28, 0;
	@%p10 bra 	$L__BB0_16;
	ld.shared.u16 	%rs7, [_ZZ19weighted_sum_kernelE12weight_cache+10];
	// begin inline asm
	{  cvt.f32.f16 %f138, %rs7;}

	// end inline asm
	add.f32 	%f199, %f199, %f138;
$L__BB0_16:
	ld.shared.u64 	%rd29, [%r7+48];
	and.b64  	%rd30, %rd29, %rd1;
	setp.eq.s64 	%p11, %rd30, 0;
	@%p11 bra 	$L__BB0_18;
	ld.shared.u16 	%rs8, [_ZZ19weighted_sum_kernelE12weight_cache+12];
	// begin inline asm
	{  cvt.f32.f16 %f139, %rs8;}

	// end inline asm
	add.f32 	%f199, %f199, %f139;
$L__BB0_18:
	ld.shared.u64 	%rd31, [%r7+56];
	and.b64  	%rd32, %rd31, %rd1;
	setp.eq.s64 	%p12, %rd32, 0;
	@%p12 bra 	$L__BB0_20;
	ld.shared.u16 	%rs9, [_ZZ19weighted_sum_kernelE12weight_cache+14];
	// begin inline asm
	{  cvt.f32.f16 %f140, %rs9;}

	// end inline asm
	add.f32 	%f199, %f199, %f140;
$L__BB0_20:
	ld.shared.u64 	%rd33, [%r7+64];
	and.b64  	%rd34, %rd33, %rd1;
	setp.eq.s64 	%p13, %rd34, 0;
	@%p13 bra 	$L__BB0_22;
	ld.shared.u16 	%rs10, [_ZZ19weighted_sum_kernelE12weight_cache+16];
	// begin inline asm
	{  cvt.f32.f16 %f141, %rs10;}

	// end inline asm
	add.f32 	%f199, %f199, %f141;
$L__BB0_22:
	ld.shared.u64 	%rd35, [%r7+72];
	and.b64  	%rd36, %rd35, %rd1;
	setp.eq.s64 	%p14, %rd36, 0;
	@%p14 bra 	$L__BB0_24;
	ld.shared.u16 	%rs11, [_ZZ19weighted_sum_kernelE12weight_cache+18];
	// begin inline asm
	{  cvt.f32.f16 %f142, %rs11;}

	// end inline asm
	add.f32 	%f199, %f199, %f142;
$L__BB0_24:
	ld.shared.u64 	%rd37, [%r7+80];
	and.b64  	%rd38, %rd37, %rd1;
	setp.eq.s64 	%p15, %rd38, 0;
	@%p15 bra 	$L__BB0_26;
	ld.shared.u16 	%rs12, [_ZZ19weighted_sum_kernelE12weight_cache+20];
	// begin inline asm
	{  cvt.f32.f16 %f143, %rs12;}

	// end inline asm
	add.f32 	%f199, %f199, %f143;
$L__BB0_26:
	ld.shared.u64 	%rd39, [%r7+88];
	and.b64  	%rd40, %rd39, %rd1;
	setp.eq.s64 	%p16, %rd40, 0;
	@%p16 bra 	$L__BB0_28;
	ld.shared.u16 	%rs13, [_ZZ19weighted_sum_kernelE12weight_cache+22];
	// begin inline asm
	{  cvt.f32.f16 %f144, %rs13;}

	// end inline asm
	add.f32 	%f199, %f199, %f144;
$L__BB0_28:
	ld.shared.u64 	%rd41, [%r7+96];
	and.b64  	%rd42, %rd41, %rd1;
	setp.eq.s64 	%p17, %rd42, 0;
	@%p17 bra 	$L__BB0_30;
	ld.shared.u16 	%rs14, [_ZZ19weighted_sum_kernelE12weight_cache+24];
	// begin inline asm
	{  cvt.f32.f16 %f145, %rs14;}

	// end inline asm
	add.f32 	%f199, %f199, %f145;
$L__BB0_30:
	ld.shared.u64 	%rd43, [%r7+104];
	and.b64  	%rd44, %rd43, %rd1;
	setp.eq.s64 	%p18, %rd44, 0;
	@%p18 bra 	$L__BB0_32;
	ld.shared.u16 	%rs15, [_ZZ19weighted_sum_kernelE12weight_cache+26];
	// begin inline asm
	{  cvt.f32.f16 %f146, %rs15;}

	// end inline asm
	add.f32 	%f199, %f199, %f146;
$L__BB0_32:
	ld.shared.u64 	%rd45, [%r7+112];
	and.b64  	%rd46, %rd45, %rd1;
	setp.eq.s64 	%p19, %rd46, 0;
	@%p19 bra 	$L__BB0_34;
	ld.shared.u16 	%rs16, [_ZZ19weighted_sum_kernelE12weight_cache+28];
	// begin inline asm
	{  cvt.f32.f16 %f147, %rs16;}

	// end inline asm
	add.f32 	%f199, %f199, %f147;
$L__BB0_34:
	ld.shared.u64 	%rd47, [%r7+120];
	and.b64  	%rd48, %rd47, %rd1;
	setp.eq.s64 	%p20, %rd48, 0;
	@%p20 bra 	$L__BB0_36;
	ld.shared.u16 	%rs17, [_ZZ19weighted_sum_kernelE12weight_cache+30];
	// begin inline asm
	{  cvt.f32.f16 %f148, %rs17;}

	// end inline asm
	add.f32 	%f199, %f199, %f148;
$L__BB0_36:
	ld.shared.u64 	%rd49, [%r7+128];
	and.b64  	%rd50, %rd49, %rd1;
	setp.eq.s64 	%p21, %rd50, 0;
	@%p21 bra 	$L__BB0_38;
	ld.shared.u16 	%rs18, [_ZZ19weighted_sum_kernelE12weight_cache+32];
	// begin inline asm
	{  cvt.f32.f16 %f149, %rs18;}

	// end inline asm
	add.f32 	%f199, %f199, %f149;
$L__BB0_38:
	ld.shared.u64 	%rd51, [%r7+136];
	and.b64  	%rd52, %rd51, %rd1;
	setp.eq.s64 	%p22, %rd52, 0;
	@%p22 bra 	$L__BB0_40;
	ld.shared.u16 	%rs19, [_ZZ19weighted_sum_kernelE12weight_cache+34];
	// begin inline asm
	{  cvt.f32.f16 %f150, %rs19;}

	// end inline asm
	add.f32 	%f199, %f199, %f150;
$L__BB0_40:
	ld.shared.u64 	%rd53, [%r7+144];
	and.b64  	%rd54, %rd53, %rd1;
	setp.eq.s64 	%p23, %rd54, 0;
	@%p23 bra 	$L__BB0_42;
	ld.shared.u16 	%rs20, [_ZZ19weighted_sum_kernelE12weight_cache+36];
	// begin inline asm
	{  cvt.f32.f16 %f151, %rs20;}

	// end inline asm
	add.f32 	%f199, %f199, %f151;
$L__BB0_42:
	ld.shared.u64 	%rd55, [%r7+152];
	and.b64  	%rd56, %rd55, %rd1;
	setp.eq.s64 	%p24, %rd56, 0;
	@%p24 bra 	$L__BB0_44;
	ld.shared.u16 	%rs21, [_ZZ19weighted_sum_kernelE12weight_cache+38];
	// begin inline asm
	{  cvt.f32.f16 %f152, %rs21;}

	// end inline asm
	add.f32 	%f199, %f199, %f152;
$L__BB0_44:
	ld.shared.u64 	%rd57, [%r7+160];
	and.b64  	%rd58, %rd57, %rd1;
	setp.eq.s64 	%p25, %rd58, 0;
	@%p25 bra 	$L__BB0_46;
	ld.shared.u16 	%rs22, [_ZZ19weighted_sum_kernelE12weight_cache+40];
	// begin inline asm
	{  cvt.f32.f16 %f153, %rs22;}

	// end inline asm
	add.f32 	%f199, %f199, %f153;
$L__BB0_46:
	ld.shared.u64 	%rd59, [%r7+168];
	and.b64  	%rd60, %rd59, %rd1;
	setp.eq.s64 	%p26, %rd60, 0;
	@%p26 bra 	$L__BB0_48;
	ld.shared.u16 	%rs23, [_ZZ19weighted_sum_kernelE12weight_cache+42];
	// begin inline asm
	{  cvt.f32.f16 %f154, %rs23;}

	// end inline asm
	add.f32 	%f199, %f199, %f154;
$L__BB0_48:
	ld.shared.u64 	%rd61, [%r7+176];
	and.b64  	%rd62, %rd61, %rd1;
	setp.eq.s64 	%p27, %rd62, 0;
	@%p27 bra 	$L__BB0_50;
	ld.shared.u16 	%rs24, [_ZZ19weighted_sum_kernelE12weight_cache+44];
	// begin inline asm
	{  cvt.f32.f16 %f155, %rs24;}

	// end inline asm
	add.f32 	%f199, %f199, %f155;
$L__BB0_50:
	ld.shared.u64 	%rd63, [%r7+184];
	and.b64  	%rd64, %rd63, %rd1;
	setp.eq.s64 	%p28, %rd64, 0;
	@%p28 bra 	$L__BB0_52;
	ld.shared.u16 	%rs25, [_ZZ19weighted_sum_kernelE12weight_cache+46];
	// begin inline asm
	{  cvt.f32.f16 %f156, %rs25;}

	// end inline asm
	add.f32 	%f199, %f199, %f156;
$L__BB0_52:
	ld.shared.u64 	%rd65, [%r7+192];
	and.b64  	%rd66, %rd65, %rd1;
	setp.eq.s64 	%p29, %rd66, 0;
	@%p29 bra 	$L__BB0_54;
	ld.shared.u16 	%rs26, [_ZZ19weighted_sum_kernelE12weight_cache+48];
	// begin inline asm
	{  cvt.f32.f16 %f157, %rs26;}

	// end inline asm
	add.f32 	%f199, %f199, %f157;
$L__BB0_54:
	ld.shared.u64 	%rd67, [%r7+200];
	and.b64  	%rd68, %rd67, %rd1;
	setp.eq.s64 	%p30, %rd68, 0;
	@%p30 bra 	$L__BB0_56;
	ld.shared.u16 	%rs27, [_ZZ19weighted_sum_kernelE12weight_cache+50];
	// begin inline asm
	{  cvt.f32.f16 %f158, %rs27;}

	// end inline asm
	add.f32 	%f199, %f199, %f158;
$L__BB0_56:
	ld.shared.u64 	%rd69, [%r7+208];
	and.b64  	%rd70, %rd69, %rd1;
	setp.eq.s64 	%p31, %rd70, 0;
	@%p31 bra 	$L__BB0_58;
	ld.shared.u16 	%rs28, [_ZZ19weighted_sum_kernelE12weight_cache+52];
	// begin inline asm
	{  cvt.f32.f16 %f159, %rs28;}

	// end inline asm
	add.f32 	%f199, %f199, %f159;
$L__BB0_58:
	ld.shared.u64 	%rd71, [%r7+216];
	and.b64  	%rd72, %rd71, %rd1;
	setp.eq.s64 	%p32, %rd72, 0;
	@%p32 bra 	$L__BB0_60;
	ld.shared.u16 	%rs29, [_ZZ19weighted_sum_kernelE12weight_cache+54];
	// begin inline asm
	{  cvt.f32.f16 %f160, %rs29;}

	// end inline asm
	add.f32 	%f199, %f199, %f160;
$L__BB0_60:
	ld.shared.u64 	%rd73, [%r7+224];
	and.b64  	%rd74, %rd73, %rd1;
	setp.eq.s64 	%p33, %rd74, 0;
	@%p33 bra 	$L__BB0_62;
	ld.shared.u16 	%rs30, [_ZZ19weighted_sum_kernelE12weight_cache+56];
	// begin inline asm
	{  cvt.f32.f16 %f161, %rs30;}

	// end inline asm
	add.f32 	%f199, %f199, %f161;
$L__BB0_62:
	ld.shared.u64 	%rd75, [%r7+232];
	and.b64  	%rd76, %rd75, %rd1;
	setp.eq.s64 	%p34, %rd76, 0;
	@%p34 bra 	$L__BB0_64;
	ld.shared.u16 	%rs31, [_ZZ19weighted_sum_kernelE12weight_cache+58];
	// begin inline asm
	{  cvt.f32.f16 %f162, %rs31;}

	// end inline asm
	add.f32 	%f199, %f199, %f162;
$L__BB0_64:
	ld.shared.u64 	%rd77, [%r7+240];
	and.b64  	%rd78, %rd77, %rd1;
	setp.eq.s64 	%p35, %rd78, 0;
	@%p35 bra 	$L__BB0_66;
	ld.shared.u16 	%rs32, [_ZZ19weighted_sum_kernelE12weight_cache+60];
	// begin inline asm
	{  cvt.f32.f16 %f163, %rs32;}

	// end inline asm
	add.f32 	%f199, %f199, %f163;
$L__BB0_66:
	ld.shared.u64 	%rd79, [%r7+248];
	and.b64  	%rd80, %rd79, %rd1;
	setp.eq.s64 	%p36, %rd80, 0;
	@%p36 bra 	$L__BB0_68;
	ld.shared.u16 	%rs33, [_ZZ19weighted_sum_kernelE12weight_cache+62];
	// begin inline asm
	{  cvt.f32.f16 %f164, %rs33;}

	// end inline asm
	add.f32 	%f199, %f199, %f164;
$L__BB0_68:
	ld.shared.u64 	%rd81, [%r7+256];
	and.b64  	%rd82, %rd81, %rd1;
	setp.eq.s64 	%p37, %rd82, 0;
	@%p37 bra 	$L__BB0_70;
	ld.shared.u16 	%rs34, [_ZZ19weighted_sum_kernelE12weight_cache+64];
	// begin inline asm
	{  cvt.f32.f16 %f165, %rs34;}

	// end inline asm
	add.f32 	%f199, %f199, %f165;
$L__BB0_70:
	ld.shared.u64 	%rd83, [%r7+264];
	and.b64  	%rd84, %rd83, %rd1;
	setp.eq.s64 	%p38, %rd84, 0;
	@%p38 bra 	$L__BB0_72;
	ld.shared.u16 	%rs35, [_ZZ19weighted_sum_kernelE12weight_cache+66];
	// begin inline asm
	{  cvt.f32.f16 %f166, %rs35;}

	// end inline asm
	add.f32 	%f199, %f199, %f166;
$L__BB0_72:
	ld.shared.u64 	%rd85, [%r7+272];
	and.b64  	%rd86, %rd85, %rd1;
	setp.eq.s64 	%p39, %rd86, 0;
	@%p39 bra 	$L__BB0_74;
	ld.shared.u16 	%rs36, [_ZZ19weighted_sum_kernelE12weight_cache+68];
	// begin inline asm
	{  cvt.f32.f16 %f167, %rs36;}

	// end inline asm
	add.f32 	%f199, %f199, %f167;
$L__BB0_74:
	ld.shared.u64 	%rd87, [%r7+280];
	and.b64  	%rd88, %rd87, %rd1;
	setp.eq.s64 	%p40, %rd88, 0;
	@%p40 bra 	$L__BB0_76;
	ld.shared.u16 	%rs37, [_ZZ19weighted_sum_kernelE12weight_cache+70];
	// begin inline asm
	{  cvt.f32.f16 %f168, %rs37;}

	// end inline asm
	add.f32 	%f199, %f199, %f168;
$L__BB0_76:
	ld.shared.u64 	%rd89, [%r7+288];
	and.b64  	%rd90, %rd89, %rd1;
	setp.eq.s64 	%p41, %rd90, 0;
	@%p41 bra 	$L__BB0_78;
	ld.shared.u16 	%rs38, [_ZZ19weighted_sum_kernelE12weight_cache+72];
	// begin inline asm
	{  cvt.f32.f16 %f169, %rs38;}

	// end inline asm
	add.f32 	%f199, %f199, %f169;
$L__BB0_78:
	ld.shared.u64 	%rd91, [%r7+296];
	and.b64  	%rd92, %rd91, %rd1;
	setp.eq.s64 	%p42, %rd92, 0;
	@%p42 bra 	$L__BB0_80;
	ld.shared.u16 	%rs39, [_ZZ19weighted_sum_kernelE12weight_cache+74];
	// begin inline asm
	{  cvt.f32.f16 %f170, %rs39;}

	// end inline asm
	add.f32 	%f199, %f199, %f170;
$L__BB0_80:
	ld.shared.u64 	%rd93, [%r7+304];
	and.b64  	%rd94, %rd93, %rd1;
	setp.eq.s64 	%p43, %rd94, 0;
	@%p43 bra 	$L__BB0_82;
	ld.shared.u16 	%rs40, [_ZZ19weighted_sum_kernelE12weight_cache+76];
	// begin inline asm
	{  cvt.f32.f16 %f171, %rs40;}

	// end inline asm
	add.f32 	%f199, %f199, %f171;
$L__BB0_82:
	ld.shared.u64 	%rd95, [%r7+312];
	and.b64  	%rd96, %rd95, %rd1;
	setp.eq.s64 	%p44, %rd96, 0;
	@%p44 bra 	$L__BB0_84;
	ld.shared.u16 	%rs41, [_ZZ19weighted_sum_kernelE12weight_cache+78];
	// begin inline asm
	{  cvt.f32.f16 %f172, %rs41;}

	// end inline asm
	add.f32 	%f199, %f199, %f172;
$L__BB0_84:
	ld.shared.u64 	%rd97, [%r7+320];
	and.b64  	%rd98, %rd97, %rd1;
	setp.eq.s64 	%p45, %rd98, 0;
	@%p45 bra 	$L__BB0_86;
	ld.shared.u16 	%rs42, [_ZZ19weighted_sum_kernelE12weight_cache+80];
	// begin inline asm
	{  cvt.f32.f16 %f173, %rs42;}

	// end inline asm
	add.f32 	%f199, %f199, %f173;
$L__BB0_86:
	ld.shared.u64 	%rd99, [%r7+328];
	and.b64  	%rd100, %rd99, %rd1;
	setp.eq.s64 	%p46, %rd100, 0;
	@%p46 bra 	$L__BB0_88;
	ld.shared.u16 	%rs43, [_ZZ19weighted_sum_kernelE12weight_cache+82];
	// begin inline asm
	{  cvt.f32.f16 %f174, %rs43;}

	// end inline asm
	add.f32 	%f199, %f199, %f174;
$L__BB0_88:
	ld.shared.u64 	%rd101, [%r7+336];
	and.b64  	%rd102, %rd101, %rd1;
	setp.eq.s64 	%p47, %rd102, 0;
	@%p47 bra 	$L__BB0_90;
	ld.shared.u16 	%rs44, [_ZZ19weighted_sum_kernelE12weight_cache+84];
	// begin inline asm
	{  cvt.f32.f16 %f175, %rs44;}

	// end inline asm
	add.f32 	%f199, %f199, %f175;
$L__BB0_90:
	ld.shared.u64 	%rd103, [%r7+344];
	and.b64  	%rd104, %rd103, %rd1;
	setp.eq.s64 	%p48, %rd104, 0;
	@%p48 bra 	$L__BB0_92;
	ld.shared.u16 	%rs45, [_ZZ19weighted_sum_kernelE12weight_cache+86];
	// begin inline asm
	{  cvt.f32.f16 %f176, %rs45;}

	// end inline asm
	add.f32 	%f199, %f199, %f176;
$L__BB0_92:
	ld.shared.u64 	%rd105, [%r7+352];
	and.b64  	%rd106, %rd105, %rd1;
	setp.eq.s64 	%p49, %rd106, 0;
	@%p49 bra 	$L__BB0_94;
	ld.shared.u16 	%rs46, [_ZZ19weighted_sum_kernelE12weight_cache+88];
	// begin inline asm
	{  cvt.f32.f16 %f177, %rs46;}

	// end inline asm
	add.f32 	%f199, %f199, %f177;
$L__BB0_94:
	ld.shared.u64 	%rd107, [%r7+360];
	and.b64  	%rd108, %rd107, %rd1;
	setp.eq.s64 	%p50, %rd108, 0;
	@%p50 bra 	$L__BB0_96;
	ld.shared.u16 	%rs47, [_ZZ19weighted_sum_kernelE12weight_cache+90];
	// begin inline asm
	{  cvt.f32.f16 %f178, %rs47;}

	// end inline asm
	add.f32 	%f199, %f199, %f178;
$L__BB0_96:
	ld.shared.u64 	%rd109, [%r7+368];
	and.b64  	%rd110, %rd109, %rd1;
	setp.eq.s64 	%p51, %rd110, 0;
	@%p51 bra 	$L__BB0_98;
	ld.shared.u16 	%rs48, [_ZZ19weighted_sum_kernelE12weight_cache+92];
	// begin inline asm
	{  cvt.f32.f16 %f179, %rs48;}

	// end inline asm
	add.f32 	%f199, %f199, %f179;
$L__BB0_98:
	ld.shared.u64 	%rd111, [%r7+376];
	and.b64  	%rd112, %rd111, %rd1;
	setp.eq.s64 	%p52, %rd112, 0;
	@%p52 bra 	$L__BB0_100;
	ld.shared.u16 	%rs49, [_ZZ19weighted_sum_kernelE12weight_cache+94];
	// begin inline asm
	{  cvt.f32.f16 %f180, %rs49;}

	// end inline asm
	add.f32 	%f199, %f199, %f180;
$L__BB0_100:
	ld.shared.u64 	%rd113, [%r7+384];
	and.b64  	%rd114, %rd113, %rd1;
	setp.eq.s64 	%p53, %rd114, 0;
	@%p53 bra 	$L__BB0_102;
	ld.shared.u16 	%rs50, [_ZZ19weighted_sum_kernelE12weight_cache+96];
	// begin inline asm
	{  cvt.f32.f16 %f181, %rs50;}

	// end inline asm
	add.f32 	%f199, %f199, %f181;
$L__BB0_102:
	ld.shared.u64 	%rd115, [%r7+392];
	and.b64  	%rd116, %rd115, %rd1;
	setp.eq.s64 	%p54, %rd116, 0;
	@%p54 bra 	$L__BB0_104;
	ld.shared.u16 	%rs51, [_ZZ19weighted_sum_kernelE12weight_cache+98];
	// begin inline asm
	{  cvt.f32.f16 %f182, %rs51;}

	// end inline asm
	add.f32 	%f199, %f199, %f182;
$L__BB0_104:
	ld.shared.u64 	%rd117, [%r7+400];
	and.b64  	%rd118, %rd117, %rd1;
	setp.eq.s64 	%p55, %rd118, 0;
	@%p55 bra 	$L__BB0_106;
	ld.shared.u16 	%rs52, [_ZZ19weighted_sum_kernelE12weight_cache+100];
	// begin inline asm
	{  cvt.f32.f16 %f183, %rs52;}

	// end inline asm
	add.f32 	%f199, %f199, %f183;
$L__BB0_106:
	ld.shared.u64 	%rd119, [%r7+408];
	and.b64  	%rd120, %rd119, %rd1;
	setp.eq.s64 	%p56, %rd120, 0;
	@%p56 bra 	$L__BB0_108;
	ld.shared.u16 	%rs53, [_ZZ19weighted_sum_kernelE12weight_cache+102];
	// begin inline asm
	{  cvt.f32.f16 %f184, %rs53;}

	// end inline asm
	add.f32 	%f199, %f199, %f184;
$L__BB0_108:
	ld.shared.u64 	%rd121, [%r7+416];
	and.b64  	%rd122, %rd121, %rd1;
	setp.eq.s64 	%p57, %rd122, 0;
	@%p57 bra 	$L__BB0_110;
	ld.shared.u16 	%rs54, [_ZZ19weighted_sum_kernelE12weight_cache+104];
	// begin inline asm
	{  cvt.f32.f16 %f185, %rs54;}

	// end inline asm
	add.f32 	%f199, %f199, %f185;
$L__BB0_110:
	ld.shared.u64 	%rd123, [%r7+424];
	and.b64  	%rd124, %rd123, %rd1;
	setp.eq.s64 	%p58, %rd124, 0;
	@%p58 bra 	$L__BB0_112;
	ld.shared.u16 	%rs55, [_ZZ19weighted_sum_kernelE12weight_cache+106];
	// begin inline asm
	{  cvt.f32.f16 %f186, %rs55;}

	// end inline asm
	add.f32 	%f199, %f199, %f186;
$L__BB0_112:
	ld.shared.u64 	%rd125, [%r7+432];
	and.b64  	%rd126, %rd125, %rd1;
	setp.eq.s64 	%p59, %rd126, 0;
	@%p59 bra 	$L__BB0_114;
	ld.shared.u16 	%rs56, [_ZZ19weighted_sum_kernelE12weight_cache+108];
	// begin inline asm
	{  cvt.f32.f16 %f187, %rs56;}

	// end inline asm
	add.f32 	%f199, %f199, %f187;
$L__BB0_114:
	ld.shared.u64 	%rd127, [%r7+440];
	and.b64  	%rd128, %rd127, %rd1;
	setp.eq.s64 	%p60, %rd128, 0;
	@%p60 bra 	$L__BB0_116;
	ld.shared.u16 	%rs57, [_ZZ19weighted_sum_kernelE12weight_cache+110];
	// begin inline asm
	{  cvt.f32.f16 %f188, %rs57;}

	// end inline asm
	add.f32 	%f199, %f199, %f188;
$L__BB0_116:
	ld.shared.u64 	%rd129, [%r7+448];
	and.b64  	%rd130, %rd129, %rd1;
	setp.eq.s64 	%p61, %rd130, 0;
	@%p61 bra 	$L__BB0_118;
	ld.shared.u16 	%rs58, [_ZZ19weighted_sum_kernelE12weight_cache+112];
	// begin inline asm
	{  cvt.f32.f16 %f189, %rs58;}

	// end inline asm
	add.f32 	%f199, %f199, %f189;
$L__BB0_118:
	ld.shared.u64 	%rd131, [%r7+456];
	and.b64  	%rd132, %rd131, %rd1;
	setp.eq.s64 	%p62, %rd132, 0;
	@%p62 bra 	$L__BB0_120;
	ld.shared.u16 	%rs59, [_ZZ19weighted_sum_kernelE12weight_cache+114];
	// begin inline asm
	{  cvt.f32.f16 %f190, %rs59;}

	// end inline asm
	add.f32 	%f199, %f199, %f190;
$L__BB0_120:
	ld.shared.u64 	%rd133, [%r7+464];
	and.b64  	%rd134, %rd133, %rd1;
	setp.eq.s64 	%p63, %rd134, 0;
	@%p63 bra 	$L__BB0_122;
	ld.shared.u16 	%rs60, [_ZZ19weighted_sum_kernelE12weight_cache+116];
	// begin inline asm
	{  cvt.f32.f16 %f191, %rs60;}

	// end inline asm
	add.f32 	%f199, %f199, %f191;
$L__BB0_122:
	ld.shared.u64 	%rd135, [%r7+472];
	and.b64  	%rd136, %rd135, %rd1;
	setp.eq.s64 	%p64, %rd136, 0;
	@%p64 bra 	$L__BB0_124;
	ld.shared.u16 	%rs61, [_ZZ19weighted_sum_kernelE12weight_cache+118];
	// begin inline asm
	{  cvt.f32.f16 %f192, %rs61;}

	// end inline asm
	add.f32 	%f199, %f199, %f192;
$L__BB0_124:
	ld.shared.u64 	%rd137, [%r7+480];
	and.b64  	%rd138, %rd137, %rd1;
	setp.eq.s64 	%p65, %rd138, 0;
	@%p65 bra 	$L__BB0_126;
	ld.shared.u16 	%rs62, [_ZZ19weighted_sum_kernelE12weight_cache+120];
	// begin inline asm
	{  cvt.f32.f16 %f193, %rs62;}

	// end inline asm
	add.f32 	%f199, %f199, %f193;
$L__BB0_126:
	ld.shared.u64 	%rd139, [%r7+488];
	and.b64  	%rd140, %rd139, %rd1;
	setp.eq.s64 	%p66, %rd140, 0;
	@%p66 bra 	$L__BB0_128;
	ld.shared.u16 	%rs63, [_ZZ19weighted_sum_kernelE12weight_cache+122];
	// begin inline asm
	{  cvt.f32.f16 %f194, %rs63;}

	// end inline asm
	add.f32 	%f199, %f199, %f194;
$L__BB0_128:
	ld.shared.u64 	%rd141, [%r7+496];
	and.b64  	%rd142, %rd141, %rd1;
	setp.eq.s64 	%p67, %rd142, 0;
	@%p67 bra 	$L__BB0_130;
	ld.shared.u16 	%rs64, [_ZZ19weighted_sum_kernelE12weight_cache+124];
	// begin inline asm
	{  cvt.f32.f16 %f195, %rs64;}

	// end inline asm
	add.f32 	%f199, %f199, %f195;
$L__BB0_130:
	ld.shared.u64 	%rd143, [%r7+504];
	and.b64  	%rd144, %rd143, %rd1;
	setp.eq.s64 	%p68, %rd144, 0;
	@%p68 bra 	$L__BB0_132;
	ld.shared.u16 	%rs65, [_ZZ19weighted_sum_kernelE12weight_cache+126];
	// begin inline asm
	{  cvt.f32.f16 %f196, %rs65;}

	// end inline asm
	add.f32 	%f199, %f199, %f196;
$L__BB0_132:
	bar.sync 	0;
	add.s32 	%r34, %r34, 64;
	add.s64 	%rd148, %rd148, 128;
	add.s32 	%r33, %r33, %r9;
	add.s32 	%r32, %r32, 64;
	setp.lt.s32 	%p69, %r34, %r17;
	@%p69 bra 	$L__BB0_2;
$L__BB0_133:
	setp.ge.s32 	%p70, %r3, %r16;
	@%p70 bra 	$L__BB0_135;
	// begin inline asm
	{  cvt.rn.f16.f32 %rs66, %f199;}

	// end inline asm
	mad.lo.s32 	%r31, %r16, %r4, %r3;
	cvta.to.global.u64 	%rd145, %rd8;
	mul.wide.s32 	%rd146, %r31, 2;
	add.s64 	%rd147, %rd145, %rd146;
	st.global.u16 	[%rd147], %rs66;
$L__BB0_135:
	ret;

}


// ===== COMPILED SASS (sm_100) =====

	.target	sm_100

	.elftype	@"ET_EXEC"


//--------------------- .note.nv.tkinfo           --------------------------
	.section	.note.nv.tkinfo,"",@"SHT_NOTE"
	.sectionflags	@"SHF_NOTE_NV_TKINFO"
	.tkinfo
        /*0018*/ 	.word	0x00000002
        /*0030*/ 	.string	""
        /*0030*/ 	.string	"ptxas"
        /*0030*/ 	.string	"Cuda compilation tools, release 13.0, V13.0.88"
        /*0030*/ 	.string	"Build cuda_13.0.r13.0/compiler.36424714_0"
        /*0030*/ 	.string	"-arch sm_100 -m 64 "



//--------------------- .note.nv.cuinfo           --------------------------
	.section	.note.nv.cuinfo,"",@"SHT_NOTE"
	.sectionflags	@"SHF_NOTE_NV_CUINFO"
        /*0018*/ 	.short	0x0002
        /*001a*/ 	.short	0x0064
        /*001c*/ 	.short	0x0082
	.zero		2


//--------------------- .nv.info                  --------------------------
	.section	.nv.info,"",@"SHT_CUDA_INFO"
	.align	4


	//----- nvinfo : EIATTR_REGCOUNT
	.align		4
        /*0000*/ 	.byte	0x04, 0x2f
        /*0002*/ 	.short	(.L_1 - .L_0)
	.align		4
.L_0:
        /*0004*/ 	.word	index@(weighted_sum_kernel)
        /*0008*/ 	.word	0x00000020


	//----- nvinfo : EIATTR_FRAME_SIZE
	.align		4
.L_1:
        /*000c*/ 	.byte	0x04, 0x11
        /*000e*/ 	.short	(.L_3 - .L_2)
	.align		4
.L_2:
        /*0010*/ 	.word	index@(weighted_sum_kernel)
        /*0014*/ 	.word	0x00000000


	//----- nvinfo : EIATTR_MIN_STACK_SIZE
	.align		4
.L_3:
        /*0018*/ 	.byte	0x04, 0x12
        /*001a*/ 	.short	(.L_5 - .L_4)
	.align		4
.L_4:
        /*001c*/ 	.word	index@(weighted_sum_kernel)
        /*0020*/ 	.word	0x00000000
.L_5:


//--------------------- .nv.compat                --------------------------
	.section	.nv.compat,"",@"SHT_CUDA_COMPAT_INFO"
	.align	4
        /*0000*/ 	.byte	0x02, 0x09, 0x00, 0x00, 0x02, 0x02, 0x01, 0x00, 0x02, 0x05, 0x05, 0x00, 0x03, 0x07, 0x01, 0x01
        /*0010*/ 	.byte	0x02, 0x03, 0x00, 0x00, 0x02, 0x06, 0x01, 0x00, 0x04, 0x0b, 0x08, 0x00, 0x09, 0x00, 0x00, 0x00
        /*0020*/ 	.byte	0x00, 0x00, 0x00, 0x00


//--------------------- .nv.info.weighted_sum_kernel --------------------------
	.section	.nv.info.weighted_sum_kernel,"",@"SHT_CUDA_INFO"
	.sectionflags	@""
	.align	4


	//----- nvinfo : EIATTR_CUDA_API_VERSION
	.align		4
        /*0000*/ 	.byte	0x04, 0x37
        /*0002*/ 	.short	(.L_7 - .L_6)
.L_6:
        /*0004*/ 	.word	0x00000082


	//----- nvinfo : EIATTR_KPARAM_INFO
	.align		4
.L_7:
        /*0008*/ 	.byte	0x04, 0x17
        /*000a*/ 	.short	(.L_9 - .L_8)
.L_8:
        /*000c*/ 	.word	0x00000000
        /*0010*/ 	.short	0x0007
        /*0012*/ 	.short	0x0028
        /*0014*/ 	.byte	0x00, 0xf0, 0x11, 0x00


	//----- nvinfo : EIATTR_KPARAM_INFO
	.align		4
.L_9:
        /*0018*/ 	.byte	0x04, 0x17
        /*001a*/ 	.short	(.L_11 - .L_10)
.L_10:
        /*001c*/ 	.word	0x00000000
        /*0020*/ 	.short	0x0006
        /*0022*/ 	.short	0x0024
        /*0024*/ 	.byte	0x00, 0xf0, 0x11, 0x00


	//----- nvinfo : EIATTR_KPARAM_INFO
	.align		4
.L_11:
        /*0028*/ 	.byte	0x04, 0x17
        /*002a*/ 	.short	(.L_13 - .L_12)
.L_12:
        /*002c*/ 	.word	0x00000000
        /*0030*/ 	.short	0x0005
        /*0032*/ 	.short	0x0020
        /*0034*/ 	.byte	0x00, 0xf0, 0x11, 0x00


	//----- nvinfo : EIATTR_KPARAM_INFO
	.align		4
.L_13:
        /*0038*/ 	.byte	0x04, 0x17
        /*003a*/ 	.short	(.L_15 - .L_14)
.L_14:
        /*003c*/ 	.word	0x00000000
        /*0040*/ 	.short	0x0004
        /*0042*/ 	.short	0x001c
        /*0044*/ 	.byte	0x00, 0xf0, 0x11, 0x00


	//----- nvinfo : EIATTR_KPARAM_INFO
	.align		4
.L_15:
        /*0048*/ 	.byte	0x04, 0x17
        /*004a*/ 	.short	(.L_17 - .L_16)
.L_16:
        /*004c*/ 	.word	0x00000000
        /*0050*/ 	.short	0x0003
        /*0052*/ 	.short	0x0018
        /*0054*/ 	.byte	0x00, 0xf0, 0x11, 0x00


	//----- nvinfo : EIATTR_KPARAM_INFO
	.align		4
.L_17:
        /*0058*/ 	.byte	0x04, 0x17
        /*005a*/ 	.short	(.L_19 - .L_18)
.L_18:
        /*005c*/ 	.word	0x00000000
        /*0060*/ 	.short	0x0002
        /*0062*/ 	.short	0x0010
        /*0064*/ 	.byte	0x00, 0xf5, 0x21, 0x00


	//----- nvinfo : EIATTR_KPARAM_INFO
	.align		4
.L_19:
        /*0068*/ 	.byte	0x04, 0x17
        /*006a*/ 	.short	(.L_21 - .L_20)
.L_20:
        /*006c*/ 	.word	0x00000000
        /*0070*/ 	.short	0x0001
        /*0072*/ 	.short	0x0008
        /*0074*/ 	.byte	0x00, 0xf5, 0x21, 0x00


	//----- nvinfo : EIATTR_KPARAM_INFO
	.align		4
.L_21:
        /*0078*/ 	.byte	0x04, 0x17
        /*007a*/ 	.short	(.L_23 - .L_22)
.L_22:
        /*007c*/ 	.word	0x00000000
        /*0080*/ 	.short	0x0000
        /*0082*/ 	.short	0x0000
        /*0084*/ 	.byte	0x00, 0xf5, 0x21, 0x00


	//----- nvinfo : EIATTR_SPARSE_MMA_MASK
	.align		4
.L_23:
        /*0088*/ 	.byte	0x03, 0x50
        /*008a*/ 	.short	0x0000


	//----- nvinfo : EIATTR_MAXREG_COUNT
	.align		4
        /*008c*/ 	.byte	0x03, 0x1b
        /*008e*/ 	.short	0x00ff


	//----- nvinfo : EIATTR_NUM_BARRIERS
	.align		4
        /*0090*/ 	.byte	0x02, 0x4c
        /*0092*/ 	.byte	0x01
	.zero		1


	//----- nvinfo : EIATTR_MERCURY_ISA_VERSION
	.align		4
        /*0094*/ 	.byte	0x03, 0x5f
        /*0096*/ 	.short	0x0101


	//----- nvinfo : EIATTR_VRC_CTA_INIT_COUNT
	.align		4
        /*0098*/ 	.byte	0x02, 0x4a
	.zero		1
	.zero		1


	//----- nvinfo : EIATTR_EXIT_INSTR_OFFSETS
	.align		4
        /*009c*/ 	.byte	0x04, 0x1c
        /*009e*/ 	.short	(.L_25 - .L_24)


	//   ....[0]....
.L_24:
        /*00a0*/ 	.word	0x00002790


	//   ....[1]....
        /*00a4*/ 	.word	0x000027f0


	//----- nvinfo : EIATTR_CBANK_PARAM_SIZE
	.align		4
.L_25:
        /*00a8*/ 	.byte	0x03, 0x19
        /*00aa*/ 	.short	0x002c


	//----- nvinfo : EIATTR_PARAM_CBANK
	.align		4
        /*00ac*/ 	.byte	0x04, 0x0a
        /*00ae*/ 	.short	(.L_27 - .L_26)
	.align		4
.L_26:
        /*00b0*/ 	.word	index@(.nv.constant0.weighted_sum_kernel)
        /*00b4*/ 	.short	0x0380
        /*00b6*/ 	.short	0x002c


	//----- nvinfo : EIATTR_SW_WAR
	.align		4
.L_27:
        /*00b8*/ 	.byte	0x04, 0x36
        /*00ba*/ 	.short	(.L_29 - .L_28)
.L_28:
        /*00bc*/ 	.word	0x00000008
.L_29:


//--------------------- .nv.callgraph             --------------------------
	.section	.nv.callgraph,"",@"SHT_CUDA_CALLGRAPH"
	.align	4
	.sectionentsize	8
	.align		4
        /*0000*/ 	.word	0x00000000
	.align		4
        /*0004*/ 	.word	0xffffffff
	.align		4
        /*0008*/ 	.word	0x00000000
	.align		4
        /*000c*/ 	.word	0xfffffffe
	.align		4
        /*0010*/ 	.word	0x00000000
	.align		4
        /*0014*/ 	.word	0xfffffffd
	.align		4
        /*0018*/ 	.word	0x00000000
	.align		4
        /*001c*/ 	.word	0xfffffffc


//--------------------- .text.weighted_sum_kernel --------------------------
	.section	.text.weighted_sum_kernel,"ax",@progbits
	.align	128
        .global         weighted_sum_kernel
        .type           weighted_sum_kernel,@function
        .size           weighted_sum_kernel,(.L_x_3 - weighted_sum_kernel)
        .other          weighted_sum_kernel,@"STO_CUDA_ENTRY STV_DEFAULT"
weighted_sum_kernel:
.text.weighted_sum_kernel:
[----:B------:R-:W-:Y:S01]  /*0000*/  LDC R1, c[0x0][0x37c] ;  /* 0x0000df00ff017b82 */ /* 0x000fe20000000800 */
[----:B------:R-:W0:Y:S07]  /*0010*/  S2R R21, SR_TID.X ;  /* 0x0000000000157919 */ /* 0x000e2e0000002100 */
[----:B------:R-:W0:Y:S01]  /*0020*/  S2UR UR7, SR_CTAID.X ;  /* 0x00000000000779c3 */ /* 0x000e220000002500 */
[----:B------:R-:W1:Y:S01]  /*0030*/  LDCU UR4, c[0x0][0x3a0] ;  /* 0x00007400ff0477ac */ /* 0x000e620008000800 */
[----:B------:R-:W-:Y:S01]  /*0040*/  IMAD.MOV.U32 R0, RZ, RZ, RZ ;  /* 0x000000ffff007224 */ /* 0x000fe200078e00ff */
[----:B------:R-:W2:Y:S05]  /*0050*/  LDCU.64 UR8, c[0x0][0x358] ;  /* 0x00006b00ff0877ac */ /* 0x000eaa0008000a00 */
[----:B------:R-:W0:Y:S08]  /*0060*/  LDC R3, c[0x0][0x360] ;  /* 0x0000d800ff037b82 */ /* 0x000e300000000800 */
[----:B------:R-:W3:Y:S01]  /*0070*/  LDC R2, c[0x0][0x39c] ;  /* 0x0000e700ff027b82 */ /* 0x000ee20000000800 */
[----:B-1----:R-:W-:-:S07]  /*0080*/  UISETP.GE.AND UP0, UPT, UR4, 0x1, UPT ;  /* 0x000000010400788c */ /* 0x002fce000bf06270 */
[----:B------:R-:W1:Y:S01]  /*0090*/  S2UR UR10, SR_CTAID.Y ;  /* 0x00000000000a79c3 */ /* 0x000e620000002600 */
[----:B0-----:R-:W-:-:S05]  /*00a0*/  IMAD R3, R3, UR7, R21 ;  /* 0x0000000703037c24 */ /* 0x001fca000f8e0215 */
[----:B---3--:R-:W-:Y:S01]  /*00b0*/  ISETP.GE.AND P6, PT, R3, R2, PT ;  /* 0x000000020300720c */ /* 0x008fe20003fc6270 */
[----:B-12---:R-:W-:-:S12]  /*00c0*/  BRA.U !UP0, `(.L_x_0) ;  /* 0x0000002508b07547 */ /* 0x006fd8000b800000 */
[----:B------:R-:W0:Y:S01]  /*00d0*/  S2UR UR6, SR_CgaCtaId ;  /* 0x00000000000679c3 */ /* 0x000e220000008800 */
[----:B------:R-:W-:Y:S01]  /*00e0*/  UMOV UR4, 0x400 ;  /* 0x0000040000047882 */ /* 0x000fe20000000000 */
[----:B------:R-:W-:Y:S01]  /*00f0*/  IMAD.MOV.U32 R0, RZ, RZ, 0x1 ;  /* 0x00000001ff007424 */ /* 0x000fe200078e00ff */
[----:B------:R-:W-:Y:S01]  /*0100*/  UIADD3 UR5, UPT, UPT, UR4, 0x80, URZ ;  /* 0x0000008004057890 */ /* 0x000fe2000fffe0ff */
[----:B------:R-:W-:Y:S01]  /*0110*/  LOP3.LUT R7, R21, 0x3f, RZ, 0xc0, !PT ;  /* 0x0000003f15077812 */ /* 0x000fe200078ec0ff */
[----:B------:R-:W1:Y:S01]  /*0120*/  LDCU UR11, c[0x0][0x3a0] ;  /* 0x00007400ff0b77ac */ /* 0x000e620008000800 */
[----:B------:R-:W-:Y:S02]  /*0130*/  SHF.R.U32.HI R10, RZ, 0x3, R21 ;  /* 0x00000003ff0a7819 */ /* 0x000fe40000011615 */
[----:B------:R-:W2:Y:S01]  /*0140*/  LDC R8, c[0x0][0x3a4] ;  /* 0x0000e900ff087b82 */ /* 0x000ea20000000800 */
[CC--:B------:R-:W-:Y:S02]  /*0150*/  SHF.L.U64.HI R6, R0.reuse, R7.reuse, RZ ;  /* 0x0000000700067219 */ /* 0x0c0fe400000102ff */
[----:B------:R-:W-:Y:S01]  /*0160*/  SHF.L.U32 R7, R0, R7, RZ ;  /* 0x0000000700077219 */ /* 0x000fe200000006ff */
[----:B------:R-:W-:Y:S01]  /*0170*/  IMAD.MOV.U32 R0, RZ, RZ, RZ ;  /* 0x000000ffff007224 */ /* 0x000fe200078e00ff */
[----:B------:R-:W-:-:S03]  /*0180*/  LOP3.LUT R10, R10, 0x78, RZ, 0xc0, !PT ;  /* 0x000000780a0a7812 */ /* 0x000fc600078ec0ff */
[----:B------:R-:W3:Y:S08]  /*0190*/  LDC.64 R22, c[0x0][0x390] ;  /* 0x0000e400ff167b82 */ /* 0x000ef00000000a00 */
[----:B------:R-:W4:Y:S01]  /*01a0*/  LDC R5, c[0x0][0x3a8] ;  /* 0x0000ea00ff057b82 */ /* 0x000f220000000800 */
[----:B0-----:R-:W-:Y:S02]  /*01b0*/  ULEA UR5, UR6, UR5, 0x18 ;  /* 0x0000000506057291 */ /* 0x001fe4000f8ec0ff */
[----:B------:R-:W-:-:S04]  /*01c0*/  ULEA UR4, UR6, UR4, 0x18 ;  /* 0x0000000406047291 */ /* 0x000fc8000f8ec0ff */
[C---:B------:R-:W-:Y:S01]  /*01d0*/  LEA R9, R21.reuse, UR5, 0x3 ;  /* 0x0000000515097c11 */ /* 0x040fe2000f8e18ff */
[----:B------:R-:W0:Y:S01]  /*01e0*/  LDC R4, c[0x0][0x3a8] ;  /* 0x0000ea00ff047b82 */ /* 0x000e220000000800 */
[C---:B--2---:R-:W-:Y:S01]  /*01f0*/  IMAD R11, R21.reuse, R8, UR10 ;  /* 0x0000000a150b7e24 */ /* 0x044fe2000f8e0208 */
[C---:B------:R-:W-:Y:S01]  /*0200*/  LEA R20, R21.reuse, UR4, 0x1 ;  /* 0x0000000415147c11 */ /* 0x040fe2000f8e08ff */
[----:B------:R-:W-:Y:S01]  /*0210*/  UMOV UR4, URZ ;  /* 0x000000ff00047c82 */ /* 0x000fe20008000000 */
[----:B---3--:R-:W-:-:S04]  /*0220*/  IMAD.WIDE.U32 R22, R21, 0x2, R22 ;  /* 0x0000000215167825 */ /* 0x008fc800078e0016 */
[-C--:B----4-:R-:W-:Y:S02]  /*0230*/  IMAD R8, R8, R5.reuse, RZ ;  /* 0x0000000508087224 */ /* 0x090fe400078e02ff */
[----:B------:R-:W-:Y:S02]  /*0240*/  IMAD R11, R11, R5, UR7 ;  /* 0x000000070b0b7e24 */ /* 0x000fe4000f8e0205 */
[----:B-1----:R-:W-:-:S07]  /*0250*/  IMAD.MOV.U32 R5, RZ, RZ, R23 ;  /* 0x000000ffff057224 */ /* 0x002fce00078e0017 */
.L_x_1:
[----:B------:R-:W-:Y:S02]  /*0260*/  ISETP.GE.AND P0, PT, R21, UR11, PT ;  /* 0x0000000b15007c0c */ /* 0x000fe4000bf06270 */
[----:B------:R-:W-:Y:S01]  /*0270*/  CS2R R26, SRZ ;  /* 0x00000000001a7805 */ /* 0x000fe2000001ff00 */
[----:B------:R-:W-:Y:S01]  /*0280*/  IMAD.MOV.U32 R23, RZ, RZ, R5 ;  /* 0x000000ffff177224 */ /* 0x000fe200078e0005 */
[----:B0-----:R-:W-:-:S05]  /*0290*/  ISETP.LE.OR P0, PT, R4, UR7, P0 ;  /* 0x0000000704007c0c */ /* 0x001fca0008703670 */
[----:B------:R-:W2:Y:S08]  /*02a0*/  LDG.E.U16 R23, desc[UR8][R22.64] ;  /* 0x0000000816177981 */ /* 0x000eb0000c1e1500 */
[----:B------:R-:W0:Y:S02]  /*02b0*/  @!P0 LDC.64 R24, c[0x0][0x388] ;  /* 0x0000e200ff188b82 */ /* 0x000e240000000a00 */
[----:B0-----:R-:W-:-:S05]  /*02c0*/  @!P0 IMAD.WIDE R24, R11, 0x8, R24 ;  /* 0x000000080b188825 */ /* 0x001fca00078e0218 */
[----:B------:R-:W3:Y:S04]  /*02d0*/  @!P0 LDG.E.64 R26, desc[UR8][R24.64] ;  /* 0x00000008181a8981 */ /* 0x000ee8000c1e1b00 */
[----:B---3--:R-:W-:Y:S04]  /*02e0*/  STS.64 [R9], R26 ;  /* 0x0000001a09007388 */ /* 0x008fe80000000a00 */
[----:B--2---:R-:W-:Y:S01]  /*02f0*/  STS.U16 [R20], R23 ;  /* 0x0000001714007388 */ /* 0x004fe20000000400 */
[----:B------:R-:W-:Y:S06]  /*0300*/  BAR.SYNC.DEFER_BLOCKING 0x0 ;  /* 0x0000000000007b1d */ /* 0x000fec0000010000 */
[----:B------:R-:W0:Y:S04]  /*0310*/  LDS.64 R18, [R10+UR5] ;  /* 0x000000050a127984 */ /* 0x000e280008000a00 */
[----:B------:R-:W1:Y:S04]  /*0320*/  LDS.64 R14, [R10+UR5+0x8] ;  /* 0x000008050a0e7984 */ /* 0x000e680008000a00 */
[----:B------:R-:W2:Y:S04]  /*0330*/  LDS.64 R16, [R10+UR5+0x10] ;  /* 0x000010050a107984 */ /* 0x000ea80008000a00 */
[----:B------:R-:W3:Y:S01]  /*0340*/  LDS.64 R12, [R10+UR5+0x18] ;  /* 0x000018050a0c7984 */ /* 0x000ee20008000a00 */
[----:B0-----:R-:W-:-:S04]  /*0350*/  LOP3.LUT P1, RZ, R18, R7, RZ, 0xc0, !PT ;  /* 0x0000000712ff7212 */ /* 0x001fc8000782c0ff */
[----:B------:R-:W-:Y:S02]  /*0360*/  LOP3.LUT P1, RZ, R19, R6, RZ, 0xc0, P1 ;  /* 0x0000000613ff7212 */ /* 0x000fe4000082c0ff */
[----:B-1----:R-:W-:-:S11]  /*0370*/  LOP3.LUT P2, RZ, R14, R7, RZ, 0xc0, !PT ;  /* 0x000000070eff7212 */ /* 0x002fd6000784c0ff */
[----:B------:R-:W0:Y:S01]  /*0380*/  @P1 S2R R19, SR_CgaCtaId ;  /* 0x0000000000131919 */ /* 0x000e220000008800 */
[-C--:B------:R-:W-:Y:S02]  /*0390*/  LOP3.LUT P2, RZ, R15, R6.reuse, RZ, 0xc0, P2 ;  /* 0x000000060fff7212 */ /* 0x080fe4000104c0ff */
[----:B------:R-:W1:Y:S01]  /*03a0*/  LDS.64 R14, [R10+UR5+0x20] ;  /* 0x000020050a0e7984 */ /* 0x000e620008000a00 */
[-C--:B--2---:R-:W-:Y:S02]  /*03b0*/  LOP3.LUT P3, RZ, R16, R7.reuse, RZ, 0xc0, !PT ;  /* 0x0000000710ff7212 */ /* 0x084fe4000786c0ff */
[----:B---3--:R-:W-:Y:S02]  /*03c0*/  LOP3.LUT P4, RZ, R12, R7, RZ, 0xc0, !PT ;  /* 0x000000070cff7212 */ /* 0x008fe4000788c0ff */
[-C--:B------:R-:W-:Y:S02]  /*03d0*/  LOP3.LUT P3, RZ, R17, R6.reuse, RZ, 0xc0, P3 ;  /* 0x0000000611ff7212 */ /* 0x080fe4000186c0ff */
[----:B------:R-:W-:Y:S01]  /*03e0*/  LOP3.LUT P4, RZ, R13, R6, RZ, 0xc0, P4 ;  /* 0x000000060dff7212 */ /* 0x000fe2000208c0ff */
[----:B------:R-:W2:Y:S01]  /*03f0*/  LDS.64 R16, [R10+UR5+0x28] ;  /* 0x000028050a107984 */ /* 0x000ea20008000a00 */
[----:B------:R-:W-:-:S02]  /*0400*/  @P1 MOV R12, 0x400 ;  /* 0x00000400000c1802 */ /* 0x000fc40000000f00 */
[----:B------:R-:W3:Y:S07]  /*0410*/  @P2 S2R R18, SR_CgaCtaId ;  /* 0x0000000000122919 */ /* 0x000eee0000008800 */
[----:B------:R-:W4:Y:S01]  /*0420*/  @P3 S2R R25, SR_CgaCtaId ;  /* 0x0000000000193919 */ /* 0x000f220000008800 */
[----:B0-----:R-:W-:Y:S01]  /*0430*/  @P1 LEA R19, R19, R12, 0x18 ;  /* 0x0000000c13131211 */ /* 0x001fe200078ec0ff */
[----:B------:R-:W0:Y:S01]  /*0440*/  @P4 S2R R24, SR_CgaCtaId ;  /* 0x0000000000184919 */ /* 0x000e220000008800 */
[----:B------:R-:W-:Y:S04]  /*0450*/  LDS.64 R12, [R10+UR5+0x30] ;  /* 0x000030050a0c7984 */ /* 0x000fe80008000a00 */
[----:B------:R-:W5:Y:S01]  /*0460*/  @P1 LDS.U16 R19, [R19] ;  /* 0x0000000013131984 */ /* 0x000f620000000400 */
[----:B------:R-:W-:-:S02]  /*0470*/  @P2 MOV R23, 0x400 ;  /* 0x0000040000172802 */ /* 0x000fc40000000f00 */
[----:B-1----:R-:W-:Y:S02]  /*0480*/  LOP3.LUT P5, RZ, R14, R7, RZ, 0xc0, !PT ;  /* 0x000000070eff7212 */ /* 0x002fe400078ac0ff */
[----:B---3--:R-:W-:Y:S02]  /*0490*/  @P2 LEA R23, R18, R23, 0x18 ;  /* 0x0000001712172211 */ /* 0x008fe400078ec0ff */
[----:B------:R-:W-:Y:S02]  /*04a0*/  LOP3.LUT P5, RZ, R15, R6, RZ, 0xc0, P5 ;  /* 0x000000060fff7212 */ /* 0x000fe400028ac0ff */
[----:B------:R-:W-:Y:S02]  /*04b0*/  @P3 MOV R14, 0x400 ;  /* 0x00000400000e3802 */ /* 0x000fe40000000f00 */
[----:B------:R-:W1:Y:S01]  /*04c0*/  @P2 LDS.U16 R23, [R23+0x2] ;  /* 0x0000020017172984 */ /* 0x000e620000000400 */
[----:B------:R-:W-:Y:S02]  /*04d0*/  @P4 MOV R15, 0x400 ;  /* 0x00000400000f4802 */ /* 0x000fe40000000f00 */
[----:B----4-:R-:W-:-:S02]  /*04e0*/  @P3 LEA R18, R25, R14, 0x18 ;  /* 0x0000000e19123211 */ /* 0x010fc400078ec0ff */
[----:B--2---:R-:W-:-:S04]  /*04f0*/  LOP3.LUT P0, RZ, R16, R7, RZ, 0xc0, !PT ;  /* 0x0000000710ff7212 */ /* 0x004fc8000780c0ff */
[----:B------:R-:W-:Y:S01]  /*0500*/  @P3 LDS.U16 R18, [R18+0x4] ;  /* 0x0000040012123984 */ /* 0x000fe20000000400 */
[----:B0-----:R-:W-:-:S03]  /*0510*/  @P4 LEA R26, R24, R15, 0x18 ;  /* 0x0000000f181a4211 */ /* 0x001fc600078ec0ff */
[----:B------:R-:W0:Y:S01]  /*0520*/  LDS.64 R14, [R10+UR5+0x38] ;  /* 0x000038050a0e7984 */ /* 0x000e220008000a00 */
[----:B------:R-:W2:Y:S01]  /*0530*/  @P5 S2R R24, SR_CgaCtaId ;  /* 0x0000000000185919 */ /* 0x000ea20000008800 */
[----:B------:R-:W-:Y:S02]  /*0540*/  LOP3.LUT P0, RZ, R17, R6, RZ, 0xc0, P0 ;  /* 0x0000000611ff7212 */ /* 0x000fe4000000c0ff */
[----:B------:R-:W3:Y:S01]  /*0550*/  LDS.64 R16, [R10+UR5+0x40] ;  /* 0x000040050a107984 */ /* 0x000ee20008000a00 */
[----:B-----5:R-:W-:-:S05]  /*0560*/  @P1 HADD2.F32 R19, -RZ, R19.H0_H0 ;  /* 0x20000013ff131230 */ /* 0x020fca0000004100 */
[----:B------:R-:W-:Y:S01]  /*0570*/  @P1 FADD R0, R0, R19 ;  /* 0x0000001300001221 */ /* 0x000fe20000000000 */
[----:B------:R-:W-:Y:S01]  /*0580*/  LOP3.LUT P1, RZ, R12, R7, RZ, 0xc0, !PT ;  /* 0x000000070cff7212 */ /* 0x000fe2000782c0ff */
[----:B------:R-:W4:Y:S03]  /*0590*/  @P4 LDS.U16 R19, [R26+0x6] ;  /* 0x000006001a134984 */ /* 0x000f260000000400 */
[----:B------:R-:W-:Y:S02]  /*05a0*/  LOP3.LUT P1, RZ, R13, R6, RZ, 0xc0, P1 ;  /* 0x000000060dff7212 */ /* 0x000fe4000082c0ff */
[----:B------:R-:W5:Y:S01]  /*05b0*/  LDS.64 R12, [R10+UR5+0x48] ;  /* 0x000048050a0c7984 */ /* 0x000f620008000a00 */
[----:B------:R-:W4:Y:S01]  /*05c0*/  @P0 S2R R25, SR_CgaCtaId ;  /* 0x0000000000190919 */ /* 0x000f220000008800 */
[----:B------:R-:W-:Y:S01]  /*05d0*/  @P5 MOV R27, 0x400 ;  /* 0x00000400001b5802 */ /* 0x000fe20000000f00 */
[----:B-1----:R-:W-:-:S03]  /*05e0*/  @P2 HADD2.F32 R23, -RZ, R23.H0_H0 ;  /* 0x20000017ff172230 */ /* 0x002fc60000004100 */
[----:B--2---:R-:W-:Y:S02]  /*05f0*/  @P5 LEA R28, R24, R27, 0x18 ;  /* 0x0000001b181c5211 */ /* 0x004fe400078ec0ff */
[----:B------:R-:W-:-:S03]  /*0600*/  @P2 FADD R0, R0, R23 ;  /* 0x0000001700002221 */ /* 0x000fc60000000000 */
[----:B------:R-:W1:Y:S01]  /*0610*/  @P1 S2R R24, SR_CgaCtaId ;  /* 0x0000000000181919 */ /* 0x000e620000008800 */
[----:B0-----:R-:W-:Y:S01]  /*0620*/  LOP3.LUT P2, RZ, R14, R7, RZ, 0xc0, !PT ;  /* 0x000000070eff7212 */ /* 0x001fe2000784c0ff */
[----:B------:R-:W0:Y:S03]  /*0630*/  @P5 LDS.U16 R23, [R28+0x8] ;  /* 0x000008001c175984 */ /* 0x000e260000000400 */
[----:B------:R-:W-:Y:S02]  /*0640*/  LOP3.LUT P2, RZ, R15, R6, RZ, 0xc0, P2 ;  /* 0x000000060fff7212 */ /* 0x000fe4000104c0ff */
[----:B------:R-:W2:Y:S01]  /*0650*/  LDS.64 R14, [R10+UR5+0x50] ;  /* 0x000050050a0e7984 */ /* 0x000ea20008000a00 */
[----:B------:R-:W-:Y:S01]  /*0660*/  @P3 HADD2.F32 R27, -RZ, R18.H0_H0 ;  /* 0x20000012ff1b3230 */ /* 0x000fe20000004100 */
[----:B------:R-:W-:-:S04]  /*0670*/  @P0 MOV R18, 0x400 ;  /* 0x0000040000120802 */ /* 0x000fc80000000f00 */
[----:B------:R-:W-:Y:S01]  /*0680*/  @P3 FADD R0, R0, R27 ;  /* 0x0000001b00003221 */ /* 0x000fe20000000000 */
[----:B---3--:R-:W-:Y:S01]  /*0690*/  LOP3.LUT P3, RZ, R16, R7, RZ, 0xc0, !PT ;  /* 0x0000000710ff7212 */ /* 0x008fe2000786c0ff */
[----:B----4-:R-:W-:Y:S01]  /*06a0*/  @P4 HADD2.F32 R19, -RZ, R19.H0_H0 ;  /* 0x20000013ff134230 */ /* 0x010fe20000004100 */
[----:B------:R-:W-:-:S04]  /*06b0*/  @P0 LEA R18, R25, R18, 0x18 ;  /* 0x0000001219120211 */ /* 0x000fc800078ec0ff */
[----:B------:R-:W-:Y:S01]  /*06c0*/  @P4 FADD R0, R0, R19 ;  /* 0x0000001300004221 */ /* 0x000fe20000000000 */
[----:B-----5:R-:W-:Y:S01]  /*06d0*/  LOP3.LUT P4, RZ, R12, R7, RZ, 0xc0, !PT ;  /* 0x000000070cff7212 */ /* 0x020fe2000788c0ff */
[----:B------:R-:W3:Y:S01]  /*06e0*/  @P0 LDS.U16 R18, [R18+0xa] ;  /* 0x00000a0012120984 */ /* 0x000ee20000000400 */
[-C--:B------:R-:W-:Y:S02]  /*06f0*/  LOP3.LUT P3, RZ, R17, R6.reuse, RZ, 0xc0, P3 ;  /* 0x0000000611ff7212 */ /* 0x080fe4000186c0ff */
[----:B------:R-:W-:Y:S01]  /*0700*/  LOP3.LUT P4, RZ, R13, R6, RZ, 0xc0, P4 ;  /* 0x000000060dff7212 */ /* 0x000fe2000208c0ff */
[----:B------:R-:W4:Y:S01]  /*0710*/  @P2 S2R R26, SR_CgaCtaId ;  /* 0x00000000001a2919 */ /* 0x000f220000008800 */
[----:B------:R-:W-:Y:S01]  /*0720*/  @P1 MOV R13, 0x400 ;  /* 0x00000400000d1802 */ /* 0x000fe20000000f00 */
[----:B------:R-:W5:Y:S03]  /*0730*/  LDS.64 R16, [R10+UR5+0x58] ;  /* 0x000058050a107984 */ /* 0x000f660008000a00 */
[----:B-1----:R-:W-:-:S02]  /*0740*/  @P1 LEA R25, R24, R13, 0x18 ;  /* 0x0000000d18191211 */ /* 0x002fc400078ec0ff */
[----:B------:R-:W-:Y:S05]  /*0750*/  LDS.64 R12, [R10+UR5+0x60] ;  /* 0x000060050a0c7984 */ /* 0x000fea0008000a00 */
[----:B------:R-:W1:Y:S01]  /*0760*/  @P4 S2R R19, SR_CgaCtaId ;  /* 0x0000000000134919 */ /* 0x000e620000008800 */
[----:B0-----:R-:W-:Y:S01]  /*0770*/  @P5 HADD2.F32 R23, -RZ, R23.H0_H0 ;  /* 0x20000017ff175230 */ /* 0x001fe20000004100 */
[----:B------:R-:W0:Y:S01]  /*0780*/  @P3 S2R R24, SR_CgaCtaId ;  /* 0x0000000000183919 */ /* 0x000e220000008800 */
[----:B------:R-:W5:Y:S03]  /*0790*/  @P1 LDS.U16 R25, [R25+0xc] ;  /* 0x00000c0019191984 */ /* 0x000f660000000400 */
[----:B------:R-:W-:Y:S01]  /*07a0*/  @P5 FADD R0, R0, R23 ;  /* 0x0000001700005221 */ /* 0x000fe20000000000 */
[----:B--2---:R-:W-:-:S04]  /*07b0*/  LOP3.LUT P5, RZ, R14, R7, RZ, 0xc0, !PT ;  /* 0x000000070eff7212 */ /* 0x004fc800078ac0ff */
[----:B------:R-:W-:Y:S02]  /*07c0*/  LOP3.LUT P5, RZ, R15, R6, RZ, 0xc0, P5 ;  /* 0x000000060fff7212 */ /* 0x000fe400028ac0ff */
[----:B------:R-:W-:-:S04]  /*07d0*/  @P2 MOV R15, 0x400 ;  /* 0x00000400000f2802 */ /* 0x000fc80000000f00 */
[----:B----4-:R-:W-:Y:S02]  /*07e0*/  @P2 LEA R23, R26, R15, 0x18 ;  /* 0x0000000f1a172211 */ /* 0x010fe400078ec0ff */
[----:B------:R-:W-:Y:S01]  /*07f0*/  @P4 MOV R14, 0x400 ;  /* 0x00000400000e4802 */ /* 0x000fe20000000f00 */
[----:B---3--:R-:W-:-:S03]  /*0800*/  @P0 HADD2.F32 R15, -RZ, R18.H0_H0 ;  /* 0x20000012ff0f0230 */ /* 0x008fc60000004100 */
[----:B------:R-:W2:Y:S01]  /*0810*/  @P2 LDS.U16 R23, [R23+0xe] ;  /* 0x00000e0017172984 */ /* 0x000ea20000000400 */
[----:B------:R-:W-:Y:S01]  /*0820*/  @P3 MOV R27, 0x400 ;  /* 0x00000400001b3802 */ /* 0x000fe20000000f00 */
[----:B------:R-:W-:Y:S01]  /*0830*/  @P0 FADD R0, R0, R15 ;  /* 0x0000000f00000221 */ /* 0x000fe20000000000 */
[----:B-1----:R-:W-:Y:S02]  /*0840*/  @P4 LEA R18, R19, R14, 0x18 ;  /* 0x0000000e13124211 */ /* 0x002fe400078ec0ff */
[----:B------:R-:W1:Y:S01]  /*0850*/  LDS.64 R14, [R10+UR5+0x68] ;  /* 0x000068050a0e7984 */ /* 0x000e620008000a00 */
[----:B0-----:R-:W-:Y:S02]  /*0860*/  @P3 LEA R27, R24, R27, 0x18 ;  /* 0x0000001b181b3211 */ /* 0x001fe400078ec0ff */
[----:B------:R-:W0:Y:S01]  /*0870*/  @P5 S2R R24, SR_CgaCtaId ;  /* 0x0000000000185919 */ /* 0x000e220000008800 */
[----:B-----5:R-:W-:Y:S02]  /*0880*/  LOP3.LUT P0, RZ, R16, R7, RZ, 0xc0, !PT ;  /* 0x0000000710ff7212 */ /* 0x020fe4000780c0ff */
[----:B------:R-:W3:Y:S02]  /*0890*/  @P3 LDS.U16 R19, [R27+0x10] ;  /* 0x000010001b133984 */ /* 0x000ee40000000400 */
[----:B------:R-:W-:-:S02]  /*08a0*/  LOP3.LUT P0, RZ, R17, R6, RZ, 0xc0, P0 ;  /* 0x0000000611ff7212 */ /* 0x000fc4000000c0ff */
[----:B------:R-:W4:Y:S01]  /*08b0*/  @P4 LDS.U16 R18, [R18+0x12] ;  /* 0x0000120012124984 */ /* 0x000f220000000400 */
[----:B------:R-:W-:-:S03]  /*08c0*/  @P1 HADD2.F32 R25, -RZ, R25.H0_H0 ;  /* 0x20000019ff191230 */ /* 0x000fc60000004100 */
[----:B------:R-:W5:Y:S02]  /*08d0*/  LDS.64 R16, [R10+UR5+0x70] ;  /* 0x000070050a107984 */ /* 0x000f640008000a00 */
[----:B------:R-:W-:Y:S01]  /*08e0*/  @P1 FADD R0, R0, R25 ;  /* 0x0000001900001221 */ /* 0x000fe20000000000 */
[----:B------:R-:W-:-:S04]  /*08f0*/  LOP3.LUT P1, RZ, R12, R7, RZ, 0xc0, !PT ;  /* 0x000000070cff7212 */ /* 0x000fc8000782c0ff */
[----:B------:R-:W4:Y:S01]  /*0900*/  @P0 S2R R25, SR_CgaCtaId ;  /* 0x0000000000190919 */ /* 0x000f220000008800 */
[----:B------:R-:W-:Y:S02]  /*0910*/  LOP3.LUT P1, RZ, R13, R6, RZ, 0xc0, P1 ;  /* 0x000000060dff7212 */ /* 0x000fe4000082c0ff */
[----:B------:R-:W5:Y:S01]  /*0920*/  LDS.64 R12, [R10+UR5+0x78] ;  /* 0x000078050a0c7984 */ /* 0x000f620008000a00 */
[----:B------:R-:W-:Y:S01]  /*0930*/  @P5 MOV R29, 0x400 ;  /* 0x00000400001d5802 */ /* 0x000fe20000000f00 */
[----:B--2---:R-:W-:-:S03]  /*0940*/  @P2 HADD2.F32 R23, -RZ, R23.H0_H0 ;  /* 0x20000017ff172230 */ /* 0x004fc60000004100 */
[----:B0-----:R-:W-:Y:S02]  /*0950*/  @P5 LEA R29, R24, R29, 0x18 ;  /* 0x0000001d181d5211 */ /* 0x001fe400078ec0ff */
[----:B------:R-:W-:-:S04]  /*0960*/  @P2 FADD R0, R0, R23 ;  /* 0x0000001700002221 */ /* 0x000fc80000000000 */
[----:B------:R-:W0:Y:S01]  /*0970*/  @P1 S2R R24, SR_CgaCtaId ;  /* 0x0000000000181919 */ /* 0x000e220000008800 */
[----:B-1----:R-:W-:Y:S01]  /*0980*/  LOP3.LUT P2, RZ, R14, R7, RZ, 0xc0, !PT ;  /* 0x000000070eff7212 */ /* 0x002fe2000784c0ff */
[----:B------:R-:W1:Y:S03]  /*0990*/  @P5 LDS.U16 R23, [R29+0x14] ;  /* 0x000014001d175984 */ /* 0x000e660000000400 */
[----:B------:R-:W-:Y:S02]  /*09a0*/  LOP3.LUT P2, RZ, R15, R6, RZ, 0xc0, P2 ;  /* 0x000000060fff7212 */ /* 0x000fe4000104c0ff */
[----:B------:R-:W2:Y:S01]  /*09b0*/  LDS.64 R14, [R10+UR5+0x80] ;  /* 0x000080050a0e7984 */ /* 0x000ea20008000a00 */
[----:B------:R-:W-:Y:S01]  /*09c0*/  @P0 MOV R26, 0x400 ;  /* 0x00000400001a0802 */ /* 0x000fe20000000f00 */
[----:B---3--:R-:W-:-:S03]  /*09d0*/  @P3 HADD2.F32 R19, -RZ, R19.H0_H0 ;  /* 0x20000013ff133230 */ /* 0x008fc60000004100 */
[----:B----4-:R-:W-:Y:S02]  /*09e0*/  @P0 LEA R25, R25, R26, 0x18 ;  /* 0x0000001a19190211 */ /* 0x010fe400078ec0ff */
[----:B------:R-:W-:Y:S01]  /*09f0*/  @P3 FADD R0, R0, R19 ;  /* 0x0000001300003221 */ /* 0x000fe20000000000 */
[----:B------:R-:W-:Y:S01]  /*0a00*/  @P4 HADD2.F32 R19, -RZ, R18.H0_H0 ;  /* 0x20000012ff134230 */ /* 0x000fe20000004100 */
[-C--:B-----5:R-:W-:Y:S02]  /*0a10*/  LOP3.LUT P3, RZ, R16, R7.reuse, RZ, 0xc0, !PT ;  /* 0x0000000710ff7212 */ /* 0x0a0fe4000786c0ff */
[----:B------:R-:W3:Y:S02]  /*0a20*/  @P2 S2R R26, SR_CgaCtaId ;  /* 0x00000000001a2919 */ /* 0x000ee40000008800 */
[----:B------:R-:W-:Y:S01]  /*0a30*/  LOP3.LUT P3, RZ, R17, R6, RZ, 0xc0, P3 ;  /* 0x0000000611ff7212 */ /* 0x000fe2000186c0ff */
[----:B------:R-:W4:Y:S01]  /*0a40*/  @P0 LDS.U16 R25, [R25+0x16] ;  /* 0x0000160019190984 */ /* 0x000f220000000400 */
[----:B------:R-:W-:Y:S01]  /*0a50*/  @P4 FADD R0, R0, R19 ;  /* 0x0000001300004221 */ /* 0x000fe20000000000 */
[----:B------:R-:W-:-:S02]  /*0a60*/  LOP3.LUT P4, RZ, R12, R7, RZ, 0xc0, !PT ;  /* 0x000000070cff7212 */ /* 0x000fc4000788c0ff */
[----:B------:R-:W-:Y:S01]  /*0a70*/  LDS.64 R18, [R10+UR5+0x90] ;  /* 0x000090050a127984 */ /* 0x000fe20008000a00 */
[----:B------:R-:W-:Y:S02]  /*0a80*/  @P1 MOV R17, 0x400 ;  /* 0x0000040000111802 */ /* 0x000fe40000000f00 */
[----:B------:R-:W-:Y:S02]  /*0a90*/  LOP3.LUT P4, RZ, R13, R6, RZ, 0xc0, P4 ;  /* 0x000000060dff7212 */ /* 0x000fe4000208c0ff */
[----:B0-----:R-:W-:Y:S01]  /*0aa0*/  @P1 LEA R16, R24, R17, 0x18 ;  /* 0x0000001118101211 */ /* 0x001fe200078ec0ff */
[----:B------:R-:W0:Y:S02]  /*0ab0*/  LDS.64 R12, [R10+UR5+0x88] ;  /* 0x000088050a0c7984 */ /* 0x000e240008000a00 */
[----:B------:R-:W5:Y:S03]  /*0ac0*/  @P3 S2R R27, SR_CgaCtaId ;  /* 0x00000000001b3919 */ /* 0x000f660000008800 */
[----:B------:R-:W0:Y:S01]  /*0ad0*/  @P1 LDS.U16 R16, [R16+0x18] ;  /* 0x0000180010101984 */ /* 0x000e220000000400 */
[----:B-1----:R-:W-:-:S04]  /*0ae0*/  @P5 HADD2.F32 R23, -RZ, R23.H0_H0 ;  /* 0x20000017ff175230 */ /* 0x002fc80000004100 */
[----:B------:R-:W1:Y:S01]  /*0af0*/  @P4 S2R R17, SR_CgaCtaId ;  /* 0x0000000000114919 */ /* 0x000e620000008800 */
[----:B------:R-:W-:Y:S01]  /*0b00*/  @P5 FADD R0, R0, R23 ;  /* 0x0000001700005221 */ /* 0x000fe20000000000 */
[----:B--2---:R-:W-:-:S04]  /*0b10*/  LOP3.LUT P5, RZ, R14, R7, RZ, 0xc0, !PT ;  /* 0x000000070eff7212 */ /* 0x004fc800078ac0ff */
[----:B------:R-:W-:Y:S02]  /*0b20*/  LOP3.LUT P5, RZ, R15, R6, RZ, 0xc0, P5 ;  /* 0x000000060fff7212 */ /* 0x000fe400028ac0ff */
[----:B------:R-:W-:-:S04]  /*0b30*/  @P2 MOV R15, 0x400 ;  /* 0x00000400000f2802 */ /* 0x000fc80000000f00 */
[----:B---3--:R-:W-:Y:S02]  /*0b40*/  @P2 LEA R24, R26, R15, 0x18 ;  /* 0x0000000f1a182211 */ /* 0x008fe400078ec0ff */
[----:B------:R-:W-:Y:S01]  /*0b50*/  @P3 MOV R14, 0x400 ;  /* 0x00000400000e3802 */ /* 0x000fe20000000f00 */
[----:B----4-:R-:W-:-:S03]  /*0b60*/  @P0 HADD2.F32 R25, -RZ, R25.H0_H0 ;  /* 0x20000019ff190230 */ /* 0x010fc60000004100 */
[----:B------:R-:W2:Y:S02]  /*0b70*/  @P2 LDS.U16 R24, [R24+0x1a] ;  /* 0x00001a0018182984 */ /* 0x000ea40000000400 */
[----:B------:R-:W-:Y:S01]  /*0b80*/  @P0 FADD R0, R0, R25 ;  /* 0x0000001900000221 */ /* 0x000fe20000000000 */
[----:B-----5:R-:W-:Y:S01]  /*0b90*/  @P3 LEA R23, R27, R14, 0x18 ;  /* 0x0000000e1b173211 */ /* 0x020fe200078ec0ff */
[----:B------:R-:W3:Y:S01]  /*0ba0*/  @P5 S2R R25, SR_CgaCtaId ;  /* 0x0000000000195919 */ /* 0x000ee20000008800 */
[----:B------:R-:W-:Y:S02]  /*0bb0*/  @P4 MOV R26, 0x400 ;  /* 0x00000400001a4802 */ /* 0x000fe40000000f00 */
[----:B0-----:R-:W-:Y:S01]  /*0bc0*/  LOP3.LUT P0, RZ, R12, R7, RZ, 0xc0, !PT ;  /* 0x000000070cff7212 */ /* 0x001fe2000780c0ff */
[----:B------:R-:W0:Y:S01]  /*0bd0*/  LDS.64 R14, [R10+UR5+0x98] ;  /* 0x000098050a0e7984 */ /* 0x000e220008000a00 */
[----:B-1----:R-:W-:-:S03]  /*0be0*/  @P4 LEA R26, R17, R26, 0x18 ;  /* 0x0000001a111a4211 */ /* 0x002fc600078ec0ff */
[----:B------:R-:W1:Y:S01]  /*0bf0*/  @P3 LDS.U16 R23, [R23+0x1c] ;  /* 0x00001c0017173984 */ /* 0x000e620000000400 */
[-C--:B------:R-:W-:Y:S01]  /*0c00*/  LOP3.LUT P0, RZ, R13, R6.reuse, RZ, 0xc0, P0 ;  /* 0x000000060dff7212 */ /* 0x080fe2000000c0ff */
[----:B------:R-:W-:Y:S02]  /*0c10*/  @P1 HADD2.F32 R13, -RZ, R16.H0_H0 ;  /* 0x20000010ff0d1230 */ /* 0x000fe40000004100 */
[----:B------:R-:W4:Y:S03]  /*0c20*/  @P4 LDS.U16 R26, [R26+0x1e] ;  /* 0x00001e001a1a4984 */ /* 0x000f260000000400 */
[----:B------:R-:W-:Y:S01]  /*0c30*/  @P1 FADD R0, R0, R13 ;  /* 0x0000000d00001221 */ /* 0x000fe20000000000 */
[----:B------:R-:W5:Y:S04]  /*0c40*/  LDS.64 R16, [R10+UR5+0xa0] ;  /* 0x0000a0050a107984 */ /* 0x000f680008000a00 */
[----:B------:R-:W5:Y:S01]  /*0c50*/  LDS.64 R12, [R10+UR5+0xa8] ;  /* 0x0000a8050a0c7984 */ /* 0x000f620008000a00 */
[----:B------:R-:W-:Y:S01]  /*0c60*/  LOP3.LUT P1, RZ, R18, R7, RZ, 0xc0, !PT ;  /* 0x0000000712ff7212 */ /* 0x000fe2000782c0ff */
[----:B------:R-:W4:Y:S03]  /*0c70*/  @P0 S2R R27, SR_CgaCtaId ;  /* 0x00000000001b0919 */ /* 0x000f260000008800 */
[----:B------:R-:W-:-:S02]  /*0c80*/  LOP3.LUT P1, RZ, R19, R6, RZ, 0xc0, P1 ;  /* 0x0000000613ff7212 */ /* 0x000fc4000082c0ff */
[----:B------:R-:W-:-:S04]  /*0c90*/  @P5 MOV R18, 0x400 ;  /* 0x0000040000125802 */ /* 0x000fc80000000f00 */
[----:B---3--:R-:W-:Y:S01]  /*0ca0*/  @P5 LEA R18, R25, R18, 0x18 ;  /* 0x0000001219125211 */ /* 0x008fe200078ec0ff */
[----:B--2---:R-:W-:-:S05]  /*0cb0*/  @P2 HADD2.F32 R19, -RZ, R24.H0_H0 ;  /* 0x20000018ff132230 */ /* 0x004fca0000004100 */
[----:B------:R-:W2:Y:S01]  /*0cc0*/  @P5 LDS.U16 R18, [R18+0x20] ;  /* 0x0000200012125984 */ /* 0x000ea20000000400 */
[----:B------:R-:W-:Y:S02]  /*0cd0*/  @P2 FADD R0, R0, R19 ;  /* 0x0000001300002221 */ /* 0x000fe40000000000 */
[----:B------:R-:W3:Y:S01]  /*0ce0*/  @P1 S2R R19, SR_CgaCtaId ;  /* 0x0000000000131919 */ /* 0x000ee20000008800 */
[----:B0-----:R-:W-:Y:S01]  /*0cf0*/  LOP3.LUT P2, RZ, R14, R7, RZ, 0xc0, !PT ;  /* 0x000000070eff7212 */ /* 0x001fe2000784c0ff */
[----:B-1----:R-:W-:-:S03]  /*0d00*/  @P3 HADD2.F32 R23, -RZ, R23.H0_H0 ;  /* 0x20000017ff173230 */ /* 0x002fc60000004100 */
[----:B------:R-:W-:Y:S02]  /*0d10*/  LOP3.LUT P2, RZ, R15, R6, RZ, 0xc0, P2 ;  /* 0x000000060fff7212 */ /* 0x000fe4000104c0ff */
[----:B------:R-:W-:Y:S01]  /*0d20*/  @P0 MOV R24, 0x400 ;  /* 0x0000040000180802 */ /* 0x000fe20000000f00 */
[----:B------:R-:W0:Y:S01]  /*0d30*/  LDS.64 R14, [R10+UR5+0xb0] ;  /* 0x0000b0050a0e7984 */ /* 0x000e220008000a00 */
[----:B------:R-:W-:Y:S01]  /*0d40*/  @P3 FADD R0, R0, R23 ;  /* 0x0000001700003221 */ /* 0x000fe20000000000 */
[----:B----4-:R-:W-:Y:S01]  /*0d50*/  @P4 HADD2.F32 R23, -RZ, R26.H0_H0 ;  /* 0x2000001aff174230 */ /* 0x010fe20000004100 */
[----:B------:R-:W-:-:S04]  /*0d60*/  @P0 LEA R27, R27, R24, 0x18 ;  /* 0x000000181b1b0211 */ /* 0x000fc800078ec0ff */
[----:B------:R-:W-:Y:S01]  /*0d70*/  @P4 FADD R0, R0, R23 ;  /* 0x0000001700004221 */ /* 0x000fe20000000000 */
[-C--:B-----5:R-:W-:Y:S02]  /*0d80*/  LOP3.LUT P3, RZ, R16, R7.reuse, RZ, 0xc0, !PT ;  /* 0x0000000710ff7212 */ /* 0x0a0fe4000786c0ff */
[----:B------:R-:W-:Y:S01]  /*0d90*/  LOP3.LUT P4, RZ, R12, R7, RZ, 0xc0, !PT ;  /* 0x000000070cff7212 */ /* 0x000fe2000788c0ff */
[----:B------:R-:W1:Y:S01]  /*0da0*/  @P0 LDS.U16 R16, [R27+0x22] ;  /* 0x000022001b100984 */ /* 0x000e620000000400 */
[-C--:B------:R-:W-:Y:S02]  /*0db0*/  LOP3.LUT P3, RZ, R17, R6.reuse, RZ, 0xc0, P3 ;  /* 0x0000000611ff7212 */ /* 0x080fe4000186c0ff */
[----:B------:R-:W-:Y:S01]  /*0dc0*/  LOP3.LUT P4, RZ, R13, R6, RZ, 0xc0, P4 ;  /* 0x000000060dff7212 */ /* 0x000fe2000208c0ff */
[----:B------:R-:W4:Y:S01]  /*0dd0*/  @P2 S2R R23, SR_CgaCtaId ;  /* 0x0000000000172919 */ /* 0x000f220000008800 */
[----:B------:R-:W-:Y:S01]  /*0de0*/  @P1 MOV R24, 0x400 ;  /* 0x0000040000181802 */ /* 0x000fe20000000f00 */
[----:B------:R-:W5:Y:S03]  /*0df0*/  LDS.64 R12, [R10+UR5+0xb8] ;  /* 0x0000b8050a0c7984 */ /* 0x000f660008000a00 */
[----:B---3--:R-:W-:-:S05]  /*0e00*/  @P1 LEA R17, R19, R24, 0x18 ;  /* 0x0000001813111211 */ /* 0x008fca00078ec0ff */
[----:B------:R-:W3:Y:S01]  /*0e10*/  @P3 S2R R24, SR_CgaCtaId ;  /* 0x0000000000183919 */ /* 0x000ee20000008800 */
[----:B--2---:R-:W-:Y:S01]  /*0e20*/  @P5 HADD2.F32 R19, -RZ, R18.H0_H0 ;  /* 0x20000012ff135230 */ /* 0x004fe20000004100 */
[----:B------:R-:W2:Y:S01]  /*0e30*/  @P4 S2R R25, SR_CgaCtaId ;  /* 0x0000000000194919 */ /* 0x000ea20000008800 */
[----:B------:R-:W5:Y:S03]  /*0e40*/  @P1 LDS.U16 R17, [R17+0x24] ;  /* 0x0000240011111984 */ /* 0x000f660000000400 */
[----:B------:R-:W-:Y:S02]  /*0e50*/  @P5 FADD R0, R0, R19 ;  /* 0x0000001300005221 */ /* 0x000fe40000000000 */
[----:B------:R-:W5:Y:S01]  /*0e60*/  LDS.64 R18, [R10+UR5+0xc0] ;  /* 0x0000c0050a127984 */ /* 0x000f620008000a00 */
[----:B------:R-:W-:Y:S02]  /*0e70*/  @P2 MOV R26, 0x400 ;  /* 0x00000400001a2802 */ /* 0x000fe40000000f00 */
[----:B0-----:R-:W-:-:S02]  /*0e80*/  LOP3.LUT P5, RZ, R14, R7, RZ, 0xc0, !PT ;  /* 0x000000070eff7212 */ /* 0x001fc400078ac0ff */
[----:B----4-:R-:W-:Y:S02]  /*0e90*/  @P2 LEA R23, R23, R26, 0x18 ;  /* 0x0000001a17172211 */ /* 0x010fe400078ec0ff */
[----:B------:R-:W-:Y:S01]  /*0ea0*/  LOP3.LUT P5, RZ, R15, R6, RZ, 0xc0, P5 ;  /* 0x000000060fff7212 */ /* 0x000fe200028ac0ff */
[----:B-1----:R-:W-:Y:S01]  /*0eb0*/  @P0 HADD2.F32 R15, -RZ, R16.H0_H0 ;  /* 0x20000010ff0f0230 */ /* 0x002fe20000004100 */
[----:B------:R-:W-:Y:S02]  /*0ec0*/  @P4 MOV R14, 0x400 ;  /* 0x00000400000e4802 */ /* 0x000fe40000000f00 */
[----:B------:R-:W0:Y:S01]  /*0ed0*/  @P2 LDS.U16 R23, [R23+0x26] ;  /* 0x0000260017172984 */ /* 0x000e220000000400 */
[----:B------:R-:W-:Y:S01]  /*0ee0*/  @P3 MOV R27, 0x400 ;  /* 0x00000400001b3802 */ /* 0x000fe20000000f00 */
[----:B------:R-:W-:-:S03]  /*0ef0*/  @P0 FADD R0, R0, R15 ;  /* 0x0000000f00000221 */ /* 0x000fc60000000000 */
[----:B---3--:R-:W-:Y:S02]  /*0f00*/  @P3 LEA R24, R24, R27, 0x18 ;  /* 0x0000001b18183211 */ /* 0x008fe400078ec0ff */
[----:B--2---:R-:W-:Y:S02]  /*0f10*/  @P4 LEA R26, R25, R14, 0x18 ;  /* 0x0000000e191a4211 */ /* 0x004fe400078ec0ff */
[----:B------:R-:W1:Y:S01]  /*0f20*/  LDS.64 R14, [R10+UR5+0xc8] ;  /* 0x0000c8050a0e7984 */ /* 0x000e620008000a00 */
[----:B-----5:R-:W-:-:S03]  /*0f30*/  LOP3.LUT P0, RZ, R12, R7, RZ, 0xc0, !PT ;  /* 0x000000070cff7212 */ /* 0x020fc6000780c0ff */
[----:B------:R-:W2:Y:S01]  /*0f40*/  @P3 LDS.U16 R24, [R24+0x28] ;  /* 0x0000280018183984 */ /* 0x000ea20000000400 */
[-C--:B------:R-:W-:Y:S01]  /*0f50*/  LOP3.LUT P0, RZ, R13, R6.reuse, RZ, 0xc0, P0 ;  /* 0x000000060dff7212 */ /* 0x080fe2000000c0ff */
[----:B------:R-:W3:Y:S01]  /*0f60*/  @P5 S2R R25, SR_CgaCtaId ;  /* 0x0000000000195919 */ /* 0x000ee20000008800 */
[----:B------:R-:W-:Y:S01]  /*0f70*/  @P1 HADD2.F32 R17, -RZ, R17.H0_H0 ;  /* 0x20000011ff111230 */ /* 0x000fe20000004100 */
[----:B------:R-:W4:Y:S04]  /*0f80*/  @P4 LDS.U16 R26, [R26+0x2a] ;  /* 0x00002a001a1a4984 */ /* 0x000f280000000400 */
[----:B------:R-:W-:Y:S01]  /*0f90*/  @P1 FADD R0, R0, R17 ;  /* 0x0000001100001221 */ /* 0x000fe20000000000 */
[----:B------:R-:W-:Y:S01]  /*0fa0*/  LOP3.LUT P1, RZ, R18, R7, RZ, 0xc0, !PT ;  /* 0x0000000712ff7212 */ /* 0x000fe2000782c0ff */
[----:B------:R-:W5:Y:S04]  /*0fb0*/  LDS.64 R16, [R10+UR5+0xd0] ;  /* 0x0000d0050a107984 */ /* 0x000f680008000a00 */
[----:B------:R-:W5:Y:S01]  /*0fc0*/  LDS.64 R12, [R10+UR5+0xd8] ;  /* 0x0000d8050a0c7984 */ /* 0x000f620008000a00 */
[----:B------:R-:W-:-:S02]  /*0fd0*/  LOP3.LUT P1, RZ, R19, R6, RZ, 0xc0, P1 ;  /* 0x0000000613ff7212 */ /* 0x000fc4000082c0ff */
[----:B------:R-:W4:Y:S01]  /*0fe0*/  @P0 S2R R19, SR_CgaCtaId ;  /* 0x0000000000130919 */ /* 0x000f220000008800 */
[----:B------:R-:W-:Y:S01]  /*0ff0*/  @P5 MOV R18, 0x400 ;  /* 0x0000040000125802 */ /* 0x000fe20000000f00 */
[----:B0-----:R-:W-:-:S05]  /*1000*/  @P2 HADD2.F32 R23, -RZ, R23.H0_H0 ;  /* 0x20000017ff172230 */ /* 0x001fca0000004100 */
[----:B------:R-:W-:Y:S01]  /*1010*/  @P2 FADD R0, R0, R23 ;  /* 0x0000001700002221 */ /* 0x000fe20000000000 */
[----:B---3--:R-:W-:-:S03]  /*1020*/  @P5 LEA R18, R25, R18, 0x18 ;  /* 0x0000001219125211 */ /* 0x008fc600078ec0ff */
[----:B------:R-:W0:Y:S01]  /*1030*/  @P1 S2R R25, SR_CgaCtaId ;  /* 0x0000000000191919 */ /* 0x000e220000008800 */
[----:B-1----:R-:W-:Y:S01]  /*1040*/  LOP3.LUT P2, RZ, R14, R7, RZ, 0xc0, !PT ;  /* 0x000000070eff7212 */ /* 0x002fe2000784c0ff */
[----:B--2---:R-:W-:Y:S01]  /*1050*/  @P3 HADD2.F32 R23, -RZ, R24.H0_H0 ;  /* 0x20000018ff173230 */ /* 0x004fe20000004100 */
[----:B------:R-:W1:Y:S02]  /*1060*/  @P5 LDS.U16 R18, [R18+0x2c] ;  /* 0x00002c0012125984 */ /* 0x000e640000000400 */
[----:B------:R-:W-:Y:S02]  /*1070*/  LOP3.LUT P2, RZ, R15, R6, RZ, 0xc0, P2 ;  /* 0x000000060fff7212 */ /* 0x000fe4000104c0ff */
[----:B------:R-:W-:Y:S01]  /*1080*/  @P0 MOV R24, 0x400 ;  /* 0x0000040000180802 */ /* 0x000fe20000000f00 */
[----:B------:R-:W-:Y:S01]  /*1090*/  @P3 FADD R0, R0, R23 ;  /* 0x0000001700003221 */ /* 0x000fe20000000000 */
[----:B------:R-:W2:Y:S01]  /*10a0*/  LDS.64 R14, [R10+UR5+0xe0] ;  /* 0x0000e0050a0e7984 */ /* 0x000ea20008000a00 */
[----:B----4-:R-:W-:Y:S01]  /*10b0*/  @P4 HADD2.F32 R23, -RZ, R26.H0_H0 ;  /* 0x2000001aff174230 */ /* 0x010fe20000004100 */
[----:B------:R-:W-:-:S04]  /*10c0*/  @P0 LEA R19, R19, R24, 0x18 ;  /* 0x0000001813130211 */ /* 0x000fc800078ec0ff */
[----:B------:R-:W-:Y:S01]  /*10d0*/  @P4 FADD R0, R0, R23 ;  /* 0x0000001700004221 */ /* 0x000fe20000000000 */
[-C--:B-----5:R-:W-:Y:S02]  /*10e0*/  LOP3.LUT P3, RZ, R16, R7.reuse, RZ, 0xc0, !PT ;  /* 0x0000000710ff7212 */ /* 0x0a0fe4000786c0ff */
[----:B------:R-:W3:Y:S01]  /*10f0*/  @P2 S2R R23, SR_CgaCtaId ;  /* 0x0000000000172919 */ /* 0x000ee20000008800 */
[----:B------:R-:W-:Y:S02]  /*1100*/  LOP3.LUT P4, RZ, R12, R7, RZ, 0xc0, !PT ;  /* 0x000000070cff7212 */ /* 0x000fe4000788c0ff */
[-C--:B------:R-:W-:Y:S01]  /*1110*/  LOP3.LUT P3, RZ, R17, R6.reuse, RZ, 0xc0, P3 ;  /* 0x0000000611ff7212 */ /* 0x080fe2000186c0ff */
[----:B------:R-:W4:Y:S01]  /*1120*/  @P0 LDS.U16 R19, [R19+0x2e] ;  /* 0x00002e0013130984 */ /* 0x000f220000000400 */
[----:B------:R-:W-:Y:S02]  /*1130*/  LOP3.LUT P4, RZ, R13, R6, RZ, 0xc0, P4 ;  /* 0x000000060dff7212 */ /* 0x000fe4000208c0ff */
[----:B------:R-:W-:Y:S01]  /*1140*/  @P1 MOV R12, 0x400 ;  /* 0x00000400000c1802 */ /* 0x000fe20000000f00 */
[----:B------:R-:W5:Y:S03]  /*1150*/  LDS.64 R16, [R10+UR5+0xe8] ;  /* 0x0000e8050a107984 */ /* 0x000f660008000a00 */
[----:B0-----:R-:W-:-:S05]  /*1160*/  @P1 LEA R24, R25, R12, 0x18 ;  /* 0x0000000c19181211 */ /* 0x001fca00078ec0ff */
[----:B------:R-:W0:Y:S02]  /*1170*/  @P3 S2R R26, SR_CgaCtaId ;  /* 0x00000000001a3919 */ /* 0x000e240000008800 */
[----:B------:R-:W5:Y:S01]  /*1180*/  @P4 S2R R25, SR_CgaCtaId ;  /* 0x0000000000194919 */ /* 0x000f620000008800 */
[----:B------:R-:W5:Y:S01]  /*1190*/  @P1 LDS.U16 R24, [R24+0x30] ;  /* 0x0000300018181984 */ /* 0x000f620000000400 */
[----:B-1----:R-:W-:Y:S01]  /*11a0*/  @P5 HADD2.F32 R27, -RZ, R18.H0_H0 ;  /* 0x20000012ff1b5230 */ /* 0x002fe20000004100 */
[----:B------:R-:W-:Y:S02]  /*11b0*/  @P2 MOV R18, 0x400 ;  /* 0x0000040000122802 */ /* 0x000fe40000000f00 */
[----:B------:R-:W1:Y:S02]  /*11c0*/  LDS.64 R12, [R10+UR5+0xf0] ;  /* 0x0000f0050a0c7984 */ /* 0x000e640008000a00 */
[----:B------:R-:W-:Y:S01]  /*11d0*/  @P5 FADD R0, R0, R27 ;  /* 0x0000001b00005221 */ /* 0x000fe20000000000 */
[----:B---3--:R-:W-:-:S02]  /*11e0*/  @P2 LEA R18, R23, R18, 0x18 ;  /* 0x0000001217122211 */ /* 0x008fc400078ec0ff */
[----:B--2---:R-:W-:-:S04]  /*11f0*/  LOP3.LUT P5, RZ, R14, R7, RZ, 0xc0, !PT ;  /* 0x000000070eff7212 */ /* 0x004fc800078ac0ff */
[----:B------:R-:W-:Y:S01]  /*1200*/  LOP3.LUT P5, RZ, R15, R6, RZ, 0xc0, P5 ;  /* 0x000000060fff7212 */ /* 0x000fe200028ac0ff */
[----:B------:R-:W2:Y:S01]  /*1210*/  @P2 LDS.U16 R18, [R18+0x32] ;  /* 0x0000320012122984 */ /* 0x000ea20000000400 */
[----:B------:R-:W-:Y:S02]  /*1220*/  @P3 MOV R15, 0x400 ;  /* 0x00000400000f3802 */ /* 0x000fe40000000f00 */
[----:B------:R-:W-:Y:S01]  /*1230*/  @P4 MOV R14, 0x400 ;  /* 0x00000400000e4802 */ /* 0x000fe20000000f00 */
[----:B----4-:R-:W-:-:S05]  /*1240*/  @P0 HADD2.F32 R19, -RZ, R19.H0_H0 ;  /* 0x20000013ff130230 */ /* 0x010fca0000004100 */
[----:B------:R-:W-:Y:S01]  /*1250*/  @P0 FADD R0, R0, R19 ;  /* 0x0000001300000221 */ /* 0x000fe20000000000 */
[----:B0-----:R-:W-:Y:S02]  /*1260*/  @P3 LEA R19, R26, R15, 0x18 ;  /* 0x0000000f1a133211 */ /* 0x001fe400078ec0ff */
[----:B-----5:R-:W-:Y:S01]  /*1270*/  @P4 LEA R26, R25, R14, 0x18 ;  /* 0x0000000e191a4211 */ /* 0x020fe200078ec0ff */
[----:B------:R-:W0:Y:S01]  /*1280*/  @P5 S2R R23, SR_CgaCtaId ;  /* 0x0000000000175919 */ /* 0x000e220000008800 */
[----:B------:R-:W3:Y:S01]  /*1290*/  LDS.64 R14, [R10+UR5+0xf8] ;  /* 0x0000f8050a0e7984 */ /* 0x000ee20008000a00 */
[----:B------:R-:W-:-:S03]  /*12a0*/  LOP3.LUT P0, RZ, R16, R7, RZ, 0xc0, !PT ;  /* 0x0000000710ff7212 */ /* 0x000fc6000780c0ff */
[----:B------:R-:W4:Y:S01]  /*12b0*/  @P3 LDS.U16 R19, [R19+0x34] ;  /* 0x0000340013133984 */ /* 0x000f220000000400 */
[----:B------:R-:W-:Y:S01]  /*12c0*/  LOP3.LUT P0, RZ, R17, R6, RZ, 0xc0, P0 ;  /* 0x0000000611ff7212 */ /* 0x000fe2000000c0ff */
[----:B------:R-:W-:Y:S02]  /*12d0*/  @P1 HADD2.F32 R25, -RZ, R24.H0_H0 ;  /* 0x20000018ff191230 */ /* 0x000fe40000004100 */
[----:B------:R-:W-:Y:S04]  /*12e0*/  LDS.64 R16, [R10+UR5+0x100] ;  /* 0x000100050a107984 */ /* 0x000fe80008000a00 */
[----:B------:R5:W5:Y:S01]  /*12f0*/  @P4 LDS.U16 R24, [R26+0x36] ;  /* 0x000036001a184984 */ /* 0x000b620000000400 */
[----:B------:R-:W-:Y:S01]  /*1300*/  @P1 FADD R0, R0, R25 ;  /* 0x0000001900001221 */ /* 0x000fe20000000000 */
[----:B-1----:R-:W-:-:S04]  /*1310*/  LOP3.LUT P1, RZ, R12, R7, RZ, 0xc0, !PT ;  /* 0x000000070cff7212 */ /* 0x002fc8000782c0ff */
[----:B------:R-:W1:Y:S01]  /*1320*/  @P0 S2R R25, SR_CgaCtaId ;  /* 0x0000000000190919 */ /* 0x000e620000008800 */
[----:B------:R-:W-:Y:S02]  /*1330*/  LOP3.LUT P1, RZ, R13, R6, RZ, 0xc0, P1 ;  /* 0x000000060dff7212 */ /* 0x000fe4000082c0ff */
[----:B------:R-:W1:Y:S01]  /*1340*/  LDS.64 R12, [R10+UR5+0x108] ;  /* 0x000108050a0c7984 */ /* 0x000e620008000a00 */
[----:B--2---:R-:W-:Y:S01]  /*1350*/  @P2 HADD2.F32 R27, -RZ, R18.H0_H0 ;  /* 0x20000012ff1b2230 */ /* 0x004fe20000004100 */
[----:B------:R-:W-:-:S04]  /*1360*/  @P5 MOV R18, 0x400 ;  /* 0x0000040000125802 */ /* 0x000fc80000000f00 */
[----:B0-----:R-:W-:Y:S01]  /*1370*/  @P5 LEA R18, R23, R18, 0x18 ;  /* 0x0000001217125211 */ /* 0x001fe200078ec0ff */
[----:B------:R-:W-:-:S04]  /*1380*/  @P2 FADD R0, R0, R27 ;  /* 0x0000001b00002221 */ /* 0x000fc80000000000 */
[----:B------:R-:W0:Y:S01]  /*1390*/  @P1 S2R R23, SR_CgaCtaId ;  /* 0x0000000000171919 */ /* 0x000e220000008800 */
[----:B------:R-:W2:Y:S01]  /*13a0*/  @P5 LDS.U16 R18, [R18+0x38] ;  /* 0x0000380012125984 */ /* 0x000ea20000000400 */
[----:B---3--:R-:W-:-:S04]  /*13b0*/  LOP3.LUT P2, RZ, R14, R7, RZ, 0xc0, !PT ;  /* 0x000000070eff7212 */ /* 0x008fc8000784c0ff */
[----:B------:R-:W-:Y:S01]  /*13c0*/  LOP3.LUT P2, RZ, R15, R6, RZ, 0xc0, P2 ;  /* 0x000000060fff7212 */ /* 0x000fe2000104c0ff */
[----:B----4-:R-:W-:Y:S01]  /*13d0*/  @P3 HADD2.F32 R19, -RZ, R19.H0_H0 ;  /* 0x20000013ff133230 */ /* 0x010fe20000004100 */
[----:B------:R-:W3:Y:S01]  /*13e0*/  LDS.64 R14, [R10+UR5+0x110] ;  /* 0x000110050a0e7984 */ /* 0x000ee20008000a00 */
[----:B-----5:R-:W-:-:S03]  /*13f0*/  @P0 MOV R26, 0x400 ;  /* 0x00000400001a0802 */ /* 0x020fc60000000f00 */
[----:B------:R-:W-:Y:S01]  /*1400*/  @P3 FADD R0, R0, R19 ;  /* 0x0000001300003221 */ /* 0x000fe20000000000 */
[----:B-1----:R-:W-:Y:S01]  /*1410*/  @P0 LEA R28, R25, R26, 0x18 ;  /* 0x0000001a191c0211 */ /* 0x002fe200078ec0ff */
[----:B------:R-:W-:Y:S01]  /*1420*/  @P4 HADD2.F32 R19, -RZ, R24.H0_H0 ;  /* 0x20000018ff134230 */ /* 0x000fe20000004100 */
[----:B------:R-:W-:-:S04]  /*1430*/  LOP3.LUT P3, RZ, R16, R7, RZ, 0xc0, !PT ;  /* 0x0000000710ff7212 */ /* 0x000fc8000786c0ff */
[----:B------:R-:W-:Y:S02]  /*1440*/  @P4 FADD R0, R0, R19 ;  /* 0x0000001300004221 */ /* 0x000fe40000000000 */
[----:B------:R-:W1:Y:S01]  /*1450*/  @P0 LDS.U16 R19, [R28+0x3a] ;  /* 0x00003a001c130984 */ /* 0x000e620000000400 */
[-C--:B------:R-:W-:Y:S01]  /*1460*/  LOP3.LUT P3, RZ, R17, R6.reuse, RZ, 0xc0, P3 ;  /* 0x0000000611ff7212 */ /* 0x080fe2000186c0ff */
[----:B------:R-:W4:Y:S01]  /*1470*/  @P2 S2R R26, SR_CgaCtaId ;  /* 0x00000000001a2919 */ /* 0x000f220000008800 */
[----:B------:R-:W-:Y:S02]  /*1480*/  LOP3.LUT P4, RZ, R12, R7, RZ, 0xc0, !PT ;  /* 0x000000070cff7212 */ /* 0x000fe4000788c0ff */
[----:B------:R-:W-:Y:S01]  /*1490*/  @P1 MOV R12, 0x400 ;  /* 0x00000400000c1802 */ /* 0x000fe20000000f00 */
[----:B------:R-:W5:Y:S01]  /*14a0*/  LDS.64 R16, [R10+UR5+0x118] ;  /* 0x000118050a107984 */ /* 0x000f620008000a00 */
[----:B------:R-:W-:Y:S02]  /*14b0*/  LOP3.LUT P4, RZ, R13, R6, RZ, 0xc0, P4 ;  /* 0x000000060dff7212 */ /* 0x000fe4000208c0ff */
[----:B0-----:R-:W-:-:S02]  /*14c0*/  @P1 LEA R24, R23, R12, 0x18 ;  /* 0x0000000c17181211 */ /* 0x001fc400078ec0ff */
[----:B------:R-:W-:Y:S03]  /*14d0*/  LDS.64 R12, [R10+UR5+0x120] ;  /* 0x000120050a0c7984 */ /* 0x000fe60008000a00 */
[----:B------:R-:W0:Y:S01]  /*14e0*/  @P3 S2R R23, SR_CgaCtaId ;  /* 0x0000000000173919 */ /* 0x000e220000008800 */
[----:B--2---:R-:W-:Y:S01]  /*14f0*/  @P5 HADD2.F32 R27, -RZ, R18.H0_H0 ;  /* 0x20000012ff1b5230 */ /* 0x004fe20000004100 */
[----:B------:R-:W2:Y:S04]  /*1500*/  @P1 LDS.U16 R24, [R24+0x3c] ;  /* 0x00003c0018181984 */ /* 0x000ea80000000400 */
[----:B------:R-:W5:Y:S01]  /*1510*/  @P4 S2R R25, SR_CgaCtaId ;  /* 0x0000000000194919 */ /* 0x000f620000008800 */
[----:B------:R-:W-:Y:S01]  /*1520*/  @P5 FADD R0, R0, R27 ;  /* 0x0000001b00005221 */ /* 0x000fe20000000000 */
[----:B---3--:R-:W-:-:S04]  /*1530*/  LOP3.LUT P5, RZ, R14, R7, RZ, 0xc0, !PT ;  /* 0x000000070eff7212 */ /* 0x008fc800078ac0ff */
[----:B------:R-:W-:Y:S02]  /*1540*/  LOP3.LUT P5, RZ, R15, R6, RZ, 0xc0, P5 ;  /* 0x000000060fff7212 */ /* 0x000fe400028ac0ff */
[----:B------:R-:W-:-:S04]  /*1550*/  @P2 MOV R15, 0x400 ;  /* 0x00000400000f2802 */ /* 0x000fc80000000f00 */
[----:B----4-:R-:W-:Y:S01]  /*1560*/  @P2 LEA R26, R26, R15, 0x18 ;  /* 0x0000000f1a1a2211 */ /* 0x010fe200078ec0ff */
[----:B-1----:R-:W-:Y:S01]  /*1570*/  @P0 HADD2.F32 R15, -RZ, R19.H0_H0 ;  /* 0x20000013ff0f0230 */ /* 0x002fe20000004100 */
[----:B------:R-:W-:-:S03]  /*1580*/  @P3 MOV R14, 0x400 ;  /* 0x00000400000e3802 */ /* 0x000fc60000000f00 */
[----:B------:R1:W3:Y:S01]  /*1590*/  @P2 LDS.U16 R19, [R26+0x3e] ;  /* 0x00003e001a132984 */ /* 0x0002e20000000400 */
[----:B------:R-:W-:Y:S01]  /*15a0*/  @P0 FADD R0, R0, R15 ;  /* 0x0000000f00000221 */ /* 0x000fe20000000000 */
[----:B0-----:R-:W-:Y:S02]  /*15b0*/  @P3 LEA R18, R23, R14, 0x18 ;  /* 0x0000000e17123211 */ /* 0x001fe400078ec0ff */
[----:B------:R-:W0:Y:S01]  /*15c0*/  LDS.64 R14, [R10+UR5+0x128] ;  /* 0x000128050a0e7984 */ /* 0x000e220008000a00 */
[----:B------:R-:W-:Y:S01]  /*15d0*/  @P4 MOV R28, 0x400 ;  /* 0x00000400001c4802 */ /* 0x000fe20000000f00 */
[----:B------:R-:W4:Y:S01]  /*15e0*/  @P5 S2R R23, SR_CgaCtaId ;  /* 0x0000000000175919 */ /* 0x000f220000008800 */
[----:B-----5:R-:W-:Y:S02]  /*15f0*/  LOP3.LUT P0, RZ, R16, R7, RZ, 0xc0, !PT ;  /* 0x0000000710ff7212 */ /* 0x020fe4000780c0ff */
[----:B------:R-:W-:Y:S01]  /*1600*/  @P4 LEA R28, R25, R28, 0x18 ;  /* 0x0000001c191c4211 */ /* 0x000fe200078ec0ff */
[----:B------:R-:W5:Y:S01]  /*1610*/  @P3 LDS.U16 R18, [R18+0x40] ;  /* 0x0000400012123984 */ /* 0x000f620000000400 */
[----:B------:R-:W-:Y:S01]  /*1620*/  LOP3.LUT P0, RZ, R17, R6, RZ, 0xc0, P0 ;  /* 0x0000000611ff7212 */ /* 0x000fe2000000c0ff */
[----:B--2---:R-:W-:-:S02]  /*1630*/  @P1 HADD2.F32 R25, -RZ, R24.H0_H0 ;  /* 0x20000018ff191230 */ /* 0x004fc40000004100 */
[----:B------:R-:W2:Y:S03]  /*1640*/  @P4 LDS.U16 R24, [R28+0x42] ;  /* 0x000042001c184984 */ /* 0x000ea60000000400 */
[----:B------:R-:W-:Y:S01]  /*1650*/  @P1 FADD R0, R0, R25 ;  /* 0x0000001900001221 */ /* 0x000fe20000000000 */
[----:B------:R-:W2:Y:S01]  /*1660*/  LDS.64 R16, [R10+UR5+0x130] ;  /* 0x000130050a107984 */ /* 0x000ea20008000a00 */
[----:B------:R-:W-:-:S04]  /*1670*/  LOP3.LUT P1, RZ, R12, R7, RZ, 0xc0, !PT ;  /* 0x000000070cff7212 */ /* 0x000fc8000782c0ff */
[----:B------:R-:W-:Y:S01]  /*1680*/  LOP3.LUT P1, RZ, R13, R6, RZ, 0xc0, P1 ;  /* 0x000000060dff7212 */ /* 0x000fe2000082c0ff */
[----:B------:R-:W2:Y:S01]  /*1690*/  @P0 S2R R25, SR_CgaCtaId ;  /* 0x0000000000190919 */ /* 0x000ea20000008800 */
[----:B------:R-:W2:Y:S01]  /*16a0*/  LDS.64 R12, [R10+UR5+0x138] ;  /* 0x000138050a0c7984 */ /* 0x000ea20008000a00 */
[----:B-1----:R-:W-:Y:S01]  /*16b0*/  @P5 MOV R26, 0x400 ;  /* 0x00000400001a5802 */ /* 0x002fe20000000f00 */
[----:B---3--:R-:W-:-:S03]  /*16c0*/  @P2 HADD2.F32 R19, -RZ, R19.H0_H0 ;  /* 0x20000013ff132230 */ /* 0x008fc60000004100 */
[----:B----4-:R-:W-:Y:S02]  /*16d0*/  @P5 LEA R27, R23, R26, 0x18 ;  /* 0x0000001a171b5211 */ /* 0x010fe400078ec0ff */
[----:B------:R-:W-:-:S04]  /*16e0*/  @P2 FADD R0, R0, R19 ;  /* 0x0000001300002221 */ /* 0x000fc80000000000 */
[----:B------:R-:W1:Y:S01]  /*16f0*/  @P1 S2R R26, SR_CgaCtaId ;  /* 0x00000000001a1919 */ /* 0x000e620000008800 */
[----:B0-----:R-:W-:Y:S01]  /*1700*/  LOP3.LUT P2, RZ, R14, R7, RZ, 0xc0, !PT ;  /* 0x000000070eff7212 */ /* 0x001fe2000784c0ff */
[----:B------:R-:W0:Y:S03]  /*1710*/  @P5 LDS.U16 R19, [R27+0x44] ;  /* 0x000044001b135984 */ /* 0x000e260000000400 */
[----:B------:R-:W-:Y:S02]  /*1720*/  LOP3.LUT P2, RZ, R15, R6, RZ, 0xc0, P2 ;  /* 0x000000060fff7212 */ /* 0x000fe4000104c0ff */
[----:B------:R-:W3:Y:S01]  /*1730*/  LDS.64 R14, [R10+UR5+0x140] ;  /* 0x000140050a0e7984 */ /* 0x000ee20008000a00 */
[----:B-----5:R-:W-:Y:S01]  /*1740*/  @P3 HADD2.F32 R23, -RZ, R18.H0_H0 ;  /* 0x20000012ff173230 */ /* 0x020fe20000004100 */
[----:B------:R-:W-:-:S04]  /*1750*/  @P0 MOV R18, 0x400 ;  /* 0x0000040000120802 */ /* 0x000fc80000000f00 */
[----:B------:R-:W-:Y:S01]  /*1760*/  @P3 FADD R0, R0, R23 ;  /* 0x0000001700003221 */ /* 0x000fe20000000000 */
[----:B--2---:R-:W-:Y:S01]  /*1770*/  @P4 HADD2.F32 R23, -RZ, R24.H0_H0 ;  /* 0x20000018ff174230 */ /* 0x004fe20000004100 */
[----:B------:R-:W-:Y:S02]  /*1780*/  @P0 LEA R18, R25, R18, 0x18 ;  /* 0x0000001219120211 */ /* 0x000fe400078ec0ff */
[-C--:B------:R-:W-:Y:S02]  /*1790*/  LOP3.LUT P3, RZ, R16, R7.reuse, RZ, 0xc0, !PT ;  /* 0x0000000710ff7212 */ /* 0x080fe4000786c0ff */
[----:B------:R-:W-:Y:S02]  /*17a0*/  @P4 FADD R0, R0, R23 ;  /* 0x0000001700004221 */ /* 0x000fe40000000000 */
[----:B------:R-:W2:Y:S01]  /*17b0*/  @P0 LDS.U16 R23, [R18+0x46] ;  /* 0x0000460012170984 */ /* 0x000ea20000000400 */
[----:B------:R-:W-:Y:S01]  /*17c0*/  LOP3.LUT P3, RZ, R17, R6, RZ, 0xc0, P3 ;  /* 0x0000000611ff7212 */ /* 0x000fe2000186c0ff */
[----:B------:R-:W4:Y:S01]  /*17d0*/  @P2 S2R R24, SR_CgaCtaId ;  /* 0x0000000000182919 */ /* 0x000f220000008800 */
[----:B------:R-:W-:-:S04]  /*17e0*/  LOP3.LUT P4, RZ, R12, R7, RZ, 0xc0, !PT ;  /* 0x000000070cff7212 */ /* 0x000fc8000788c0ff */
[----:B------:R-:W-:Y:S02]  /*17f0*/  LOP3.LUT P4, RZ, R13, R6, RZ, 0xc0, P4 ;  /* 0x000000060dff7212 */ /* 0x000fe4000208c0ff */
[----:B------:R-:W-:-:S05]  /*1800*/  @P1 MOV R13, 0x400 ;  /* 0x00000400000d1802 */ /* 0x000fca0000000f00 */
[----:B------:R-:W5:Y:S01]  /*1810*/  @P3 S2R R25, SR_CgaCtaId ;  /* 0x0000000000193919 */ /* 0x000f620000008800 */
[----:B-1----:R-:W-:Y:S02]  /*1820*/  @P1 LEA R16, R26, R13, 0x18 ;  /* 0x0000000d1a101211 */ /* 0x002fe400078ec0ff */
[----:B------:R-:W1:Y:S04]  /*1830*/  LDS.64 R12, [R10+UR5+0x148] ;  /* 0x000148050a0c7984 */ /* 0x000e680008000a00 */
[----:B------:R-:W1:Y:S01]  /*1840*/  @P1 LDS.U16 R16, [R16+0x48] ;  /* 0x0000480010101984 */ /* 0x000e620000000400 */
[----:B0-----:R-:W-:Y:S01]  /*1850*/  @P5 HADD2.F32 R19, -RZ, R19.H0_H0 ;  /* 0x20000013ff135230 */ /* 0x001fe20000004100 */
[----:B------:R-:W0:Y:S04]  /*1860*/  @P4 S2R R17, SR_CgaCtaId ;  /* 0x0000000000114919 */ /* 0x000e280000008800 */
[----:B------:R-:W-:Y:S01]  /*1870*/  @P5 FADD R0, R0, R19 ;  /* 0x0000001300005221 */ /* 0x000fe20000000000 */
[----:B---3--:R-:W-:Y:S01]  /*1880*/  LOP3.LUT P5, RZ, R14, R7, RZ, 0xc0, !PT ;  /* 0x000000070eff7212 */ /* 0x008fe200078ac0ff */
[----:B------:R-:W3:Y:S03]  /*1890*/  LDS.64 R18, [R10+UR5+0x150] ;  /* 0x000150050a127984 */ /* 0x000ee60008000a00 */
[----:B------:R-:W-:-:S02]  /*18a0*/  LOP3.LUT P5, RZ, R15, R6, RZ, 0xc0, P5 ;  /* 0x000000060fff7212 */ /* 0x000fc400028ac0ff */
[----:B------:R-:W-:-:S04]  /*18b0*/  @P2 MOV R15, 0x400 ;  /* 0x00000400000f2802 */ /* 0x000fc80000000f00 */
[----:B----4-:R-:W-:Y:S01]  /*18c0*/  @P2 LEA R24, R24, R15, 0x18 ;  /* 0x0000000f18182211 */ /* 0x010fe200078ec0ff */
[----:B--2---:R-:W-:Y:S01]  /*18d0*/  @P0 HADD2.F32 R23, -RZ, R23.H0_H0 ;  /* 0x20000017ff170230 */ /* 0x004fe20000004100 */
[----:B------:R-:W-:-:S04]  /*18e0*/  @P3 MOV R14, 0x400 ;  /* 0x00000400000e3802 */ /* 0x000fc80000000f00 */
[----:B------:R-:W2:Y:S01]  /*18f0*/  @P2 LDS.U16 R24, [R24+0x4a] ;  /* 0x00004a0018182984 */ /* 0x000ea20000000400 */
[----:B------:R-:W-:Y:S01]  /*1900*/  @P0 FADD R0, R0, R23 ;  /* 0x0000001700000221 */ /* 0x000fe20000000000 */
[----:B-----5:R-:W-:Y:S02]  /*1910*/  @P3 LEA R23, R25, R14, 0x18 ;  /* 0x0000000e19173211 */ /* 0x020fe400078ec0ff */
[----:B------:R-:W-:Y:S01]  /*1920*/  @P4 MOV R26, 0x400 ;  /* 0x00000400001a4802 */ /* 0x000fe20000000f00 */
[----:B------:R-:W4:Y:S01]  /*1930*/  @P5 S2R R25, SR_CgaCtaId ;  /* 0x0000000000195919 */ /* 0x000f220000008800 */
[----:B------:R-:W5:Y:S02]  /*1940*/  LDS.64 R14, [R10+UR5+0x158] ;  /* 0x000158050a0e7984 */ /* 0x000f640008000a00 */
[----:B0-----:R-:W-:Y:S02]  /*1950*/  @P4 LEA R26, R17, R26, 0x18 ;  /* 0x0000001a111a4211 */ /* 0x001fe400078ec0ff */
[----:B------:R-:W0:Y:S01]  /*1960*/  @P3 LDS.U16 R23, [R23+0x4c] ;  /* 0x00004c0017173984 */ /* 0x000e220000000400 */
[----:B-1----:R-:W-:-:S04]  /*1970*/  LOP3.LUT P0, RZ, R12, R7, RZ, 0xc0, !PT ;  /* 0x000000070cff7212 */ /* 0x002fc8000780c0ff */
[----:B------:R-:W-:Y:S01]  /*1980*/  LOP3.LUT P0, RZ, R13, R6, RZ, 0xc0, P0 ;  /* 0x000000060dff7212 */ /* 0x000fe2000000c0ff */
[----:B------:R-:W1:Y:S01]  /*1990*/  @P4 LDS.U16 R26, [R26+0x4e] ;  /* 0x00004e001a1a4984 */ /* 0x000e620000000400 */
[----:B------:R-:W-:-:S03]  /*19a0*/  @P1 HADD2.F32 R13, -RZ, R16.H0_H0 ;  /* 0x20000010ff0d1230 */ /* 0x000fc60000004100 */
[----:B------:R-:W1:Y:S02]  /*19b0*/  LDS.64 R16, [R10+UR5+0x160] ;  /* 0x000160050a107984 */ /* 0x000e640008000a00 */
[----:B------:R-:W-:Y:S02]  /*19c0*/  @P1 FADD R0, R0, R13 ;  /* 0x0000000d00001221 */ /* 0x000fe40000000000 */
[----:B------:R-:W1:Y:S01]  /*19d0*/  LDS.64 R12, [R10+UR5+0x168] ;  /* 0x000168050a0c7984 */ /* 0x000e620008000a00 */
[----:B---3--:R-:W-:Y:S02]  /*19e0*/  LOP3.LUT P1, RZ, R18, R7, RZ, 0xc0, !PT ;  /* 0x0000000712ff7212 */ /* 0x008fe4000782c0ff */
[----:B------:R-:W-:Y:S02]  /*19f0*/  @P5 MOV R18, 0x400 ;  /* 0x0000040000125802 */ /* 0x000fe40000000f00 */
[----:B------:R-:W-:Y:S01]  /*1a00*/  LOP3.LUT P1, RZ, R19, R6, RZ, 0xc0, P1 ;  /* 0x0000000613ff7212 */ /* 0x000fe2000082c0ff */
[----:B------:R-:W3:Y:S01]  /*1a10*/  @P0 S2R R27, SR_CgaCtaId ;  /* 0x00000000001b0919 */ /* 0x000ee20000008800 */
[----:B----4-:R-:W-:Y:S01]  /*1a20*/  @P5 LEA R18, R25, R18, 0x18 ;  /* 0x0000001219125211 */ /* 0x010fe200078ec0ff */
[----:B--2---:R-:W-:-:S05]  /*1a30*/  @P2 HADD2.F32 R19, -RZ, R24.H0_H0 ;  /* 0x20000018ff132230 */ /* 0x004fca0000004100 */
[----:B------:R-:W2:Y:S01]  /*1a40*/  @P5 LDS.U16 R18, [R18+0x50] ;  /* 0x0000500012125984 */ /* 0x000ea20000000400 */
[----:B------:R-:W-:-:S04]  /*1a50*/  @P2 FADD R0, R0, R19 ;  /* 0x0000001300002221 */ /* 0x000fc80000000000 */
[----:B------:R-:W4:Y:S01]  /*1a60*/  @P1 S2R R19, SR_CgaCtaId ;  /* 0x0000000000131919 */ /* 0x000f220000008800 */
[----:B-----5:R-:W-:-:S04]  /*1a70*/  LOP3.LUT P2, RZ, R14, R7, RZ, 0xc0, !PT ;  /* 0x000000070eff7212 */ /* 0x020fc8000784c0ff */
[----:B------:R-:W-:Y:S01]  /*1a80*/  LOP3.LUT P2, RZ, R15, R6, RZ, 0xc0, P2 ;  /* 0x000000060fff7212 */ /* 0x000fe2000104c0ff */
[----:B0-----:R-:W-:Y:S01]  /*1a90*/  @P3 HADD2.F32 R23, -RZ, R23.H0_H0 ;  /* 0x20000017ff173230 */ /* 0x001fe20000004100 */
[----:B------:R-:W0:Y:S04]  /*1aa0*/  LDS.64 R14, [R10+UR5+0x170] ;  /* 0x000170050a0e7984 */ /* 0x000e280008000a00 */
[----:B------:R-:W-:Y:S01]  /*1ab0*/  @P3 FADD R0, R0, R23 ;  /* 0x0000001700003221 */ /* 0x000fe20000000000 */
[----:B-1----:R-:W-:Y:S01]  /*1ac0*/  @P4 HADD2.F32 R23, -RZ, R26.H0_H0 ;  /* 0x2000001aff174230 */ /* 0x002fe20000004100 */
[----:B------:R-:W-:-:S04]  /*1ad0*/  LOP3.LUT P3, RZ, R16, R7, RZ, 0xc0, !PT ;  /* 0x0000000710ff7212 */ /* 0x000fc8000786c0ff */
[----:B------:R-:W-:Y:S01]  /*1ae0*/  @P4 FADD R0, R0, R23 ;  /* 0x0000001700004221 */ /* 0x000fe20000000000 */
[----:B------:R-:W-:Y:S02]  /*1af0*/  LOP3.LUT P4, RZ, R17, R6, RZ, 0xc0, P3 ;  /* 0x0000000611ff7212 */ /* 0x000fe4000188c0ff */
[----:B------:R-:W1:Y:S01]  /*1b00*/  @P2 S2R R17, SR_CgaCtaId ;  /* 0x0000000000112919 */ /* 0x000e620000008800 */
[----:B------:R-:W-:Y:S02]  /*1b10*/  @P0 MOV R24, 0x400 ;  /* 0x0000040000180802 */ /* 0x000fe40000000f00 */
[----:B------:R-:W-:Y:S02]  /*1b20*/  LOP3.LUT P3, RZ, R12, R7, RZ, 0xc0, !PT ;  /* 0x000000070cff7212 */ /* 0x000fe4000786c0ff */
[----:B---3--:R-:W-:Y:S02]  /*1b30*/  @P0 LEA R16, R27, R24, 0x18 ;  /* 0x000000181b100211 */ /* 0x008fe400078ec0ff */
[----:B------:R-:W-:-:S02]  /*1b40*/  LOP3.LUT P3, RZ, R13, R6, RZ, 0xc0, P3 ;  /* 0x000000060dff7212 */ /* 0x000fc4000186c0ff */
[----:B------:R-:W-:Y:S01]  /*1b50*/  @P1 MOV R24, 0x400 ;  /* 0x0000040000181802 */ /* 0x000fe20000000f00 */
[----:B------:R-:W-:Y:S04]  /*1b60*/  LDS.64 R12, [R10+UR5+0x178] ;  /* 0x000178050a0c7984 */ /* 0x000fe80008000a00 */
[----:B------:R-:W3:Y:S01]  /*1b70*/  @P0 LDS.U16 R16, [R16+0x52] ;  /* 0x0000520010100984 */ /* 0x000ee20000000400 */
[----:B----4-:R-:W-:Y:S01]  /*1b80*/  @P1 LEA R26, R19, R24, 0x18 ;  /* 0x00000018131a1211 */ /* 0x010fe200078ec0ff */
[----:B--2---:R-:W-:Y:S01]  /*1b90*/  @P5 HADD2.F32 R19, -RZ, R18.H0_H0 ;  /* 0x20000012ff135230 */ /* 0x004fe20000004100 */
[----:B------:R-:W2:Y:S03]  /*1ba0*/  @P4 S2R R23, SR_CgaCtaId ;  /* 0x0000000000174919 */ /* 0x000ea60000008800 */
[----:B------:R-:W4:Y:S01]  /*1bb0*/  @P3 S2R R24, SR_CgaCtaId ;  /* 0x0000000000183919 */ /* 0x000f220000008800 */
[----:B------:R-:W5:Y:S01]  /*1bc0*/  @P1 LDS.U16 R26, [R26+0x54] ;  /* 0x000054001a1a1984 */ /* 0x000f620000000400 */
[----:B------:R-:W-:Y:S01]  /*1bd0*/  @P5 FADD R0, R0, R19 ;  /* 0x0000001300005221 */ /* 0x000fe20000000000 */
[----:B------:R-:W-:-:S02]  /*1be0*/  @P2 MOV R28, 0x400 ;  /* 0x00000400001c2802 */ /* 0x000fc40000000f00 */
[----:B------:R-:W5:Y:S02]  /*1bf0*/  LDS.64 R18, [R10+UR5+0x180] ;  /* 0x000180050a127984 */ /* 0x000f640008000a00 */
[----:B-1----:R-:W-:Y:S02]  /*1c00*/  @P2 LEA R25, R17, R28, 0x18 ;  /* 0x0000001c11192211 */ /* 0x002fe400078ec0ff */
[----:B0-----:R-:W-:-:S04]  /*1c10*/  LOP3.LUT P5, RZ, R14, R7, RZ, 0xc0, !PT ;  /* 0x000000070eff7212 */ /* 0x001fc800078ac0ff */
[----:B------:R-:W0:Y:S01]  /*1c20*/  @P2 LDS.U16 R25, [R25+0x56] ;  /* 0x0000560019192984 */ /* 0x000e220000000400 */
[----:B------:R-:W-:Y:S02]  /*1c30*/  LOP3.LUT P5, RZ, R15, R6, RZ, 0xc0, P5 ;  /* 0x000000060fff7212 */ /* 0x000fe400028ac0ff */
[----:B------:R-:W-:Y:S02]  /*1c40*/  @P4 MOV R14, 0x400 ;  /* 0x00000400000e4802 */ /* 0x000fe40000000f00 */
[----:B------:R-:W-:Y:S02]  /*1c50*/  @P3 MOV R17, 0x400 ;  /* 0x0000040000113802 */ /* 0x000fe40000000f00 */
[----:B--2---:R-:W-:Y:S01]  /*1c60*/  @P4 LEA R28, R23, R14, 0x18 ;  /* 0x0000000e171c4211 */ /* 0x004fe200078ec0ff */
[----:B---3--:R-:W-:Y:S01]  /*1c70*/  @P0 HADD2.F32 R15, -RZ, R16.H0_H0 ;  /* 0x20000010ff0f0230 */ /* 0x008fe20000004100 */
[----:B----4-:R-:W-:-:S05]  /*1c80*/  @P3 LEA R23, R24, R17, 0x18 ;  /* 0x0000001118173211 */ /* 0x010fca00078ec0ff */
[----:B------:R-:W1:Y:S01]  /*1c90*/  @P5 S2R R27, SR_CgaCtaId ;  /* 0x00000000001b5919 */ /* 0x000e620000008800 */
[----:B------:R-:W2:Y:S01]  /*1ca0*/  LDS.64 R16, [R10+UR5+0x188] ;  /* 0x000188050a107984 */ /* 0x000ea20008000a00 */
[----:B------:R-:W-:Y:S01]  /*1cb0*/  @P0 FADD R0, R0, R15 ;  /* 0x0000000f00000221 */ /* 0x000fe20000000000 */
[-C--:B------:R-:W-:Y:S02]  /*1cc0*/  LOP3.LUT P0, RZ, R12, R7.reuse, RZ, 0xc0, !PT ;  /* 0x000000070cff7212 */ /* 0x080fe4000780c0ff */
[----:B------:R-:W3:Y:S01]  /*1cd0*/  @P4 LDS.U16 R24, [R28+0x58] ;  /* 0x000058001c184984 */ /* 0x000ee20000000400 */
[----:B-----5:R-:W-:Y:S01]  /*1ce0*/  @P1 HADD2.F32 R15, -RZ, R26.H0_H0 ;  /* 0x2000001aff0f1230 */ /* 0x020fe20000004100 */
[----:B------:R-:W-:Y:S02]  /*1cf0*/  LOP3.LUT P0, RZ, R13, R6, RZ, 0xc0, P0 ;  /* 0x000000060dff7212 */ /* 0x000fe4000000c0ff */
[----:B------:R-:W4:Y:S04]  /*1d00*/  @P3 LDS.U16 R23, [R23+0x5a] ;  /* 0x00005a0017173984 */ /* 0x000f280000000400 */
[----:B------:R-:W5:Y:S01]  /*1d10*/  LDS.64 R12, [R10+UR5+0x190] ;  /* 0x000190050a0c7984 */ /* 0x000f620008000a00 */
[----:B------:R-:W-:Y:S01]  /*1d20*/  @P1 FADD R0, R0, R15 ;  /* 0x0000000f00001221 */ /* 0x000fe20000000000 */
[----:B------:R-:W-:-:S02]  /*1d30*/  LOP3.LUT P1, RZ, R18, R7, RZ, 0xc0, !PT ;  /* 0x0000000712ff7212 */ /* 0x000fc4000782c0ff */
[----:B------:R-:W5:Y:S02]  /*1d40*/  LDS.64 R14, [R10+UR5+0x198] ;  /* 0x000198050a0e7984 */ /* 0x000f640008000a00 */
[----:B------:R-:W-:Y:S02]  /*1d50*/  LOP3.LUT P1, RZ, R19, R6, RZ, 0xc0, P1 ;  /* 0x0000000613ff7212 */ /* 0x000fe4000082c0ff */
[----:B------:R-:W5:Y:S01]  /*1d60*/  @P0 S2R R19, SR_CgaCtaId ;  /* 0x0000000000130919 */ /* 0x000f620000008800 */
[----:B0-----:R-:W-:Y:S01]  /*1d70*/  @P2 HADD2.F32 R25, -RZ, R25.H0_H0 ;  /* 0x20000019ff192230 */ /* 0x001fe20000004100 */
[----:B------:R-:W-:-:S04]  /*1d80*/  @P5 MOV R18, 0x400 ;  /* 0x0000040000125802 */ /* 0x000fc80000000f00 */
[----:B------:R-:W-:Y:S01]  /*1d90*/  @P2 FADD R0, R0, R25 ;  /* 0x0000001900002221 */ /* 0x000fe20000000000 */
[----:B-1----:R-:W-:-:S04]  /*1da0*/  @P5 LEA R18, R27, R18, 0x18 ;  /* 0x000000121b125211 */ /* 0x002fc800078ec0ff */
[----:B------:R-:W0:Y:S02]  /*1db0*/  @P1 S2R R25, SR_CgaCtaId ;  /* 0x0000000000191919 */ /* 0x000e240000008800 */
[----:B------:R-:W1:Y:S01]  /*1dc0*/  @P5 LDS.U16 R18, [R18+0x5c] ;  /* 0x00005c0012125984 */ /* 0x000e620000000400 */
[----:B--2---:R-:W-:Y:S01]  /*1dd0*/  LOP3.LUT P2, RZ, R16, R7, RZ, 0xc0, !PT ;  /* 0x0000000710ff7212 */ /* 0x004fe2000784c0ff */
[----:B---3--:R-:W-:-:S03]  /*1de0*/  @P4 HADD2.F32 R27, -RZ, R24.H0_H0 ;  /* 0x20000018ff1b4230 */ /* 0x008fc60000004100 */
[----:B------:R-:W-:Y:S02]  /*1df0*/  LOP3.LUT P2, RZ, R17, R6, RZ, 0xc0, P2 ;  /* 0x0000000611ff7212 */ /* 0x000fe4000104c0ff */
[----:B------:R-:W2:Y:S01]  /*1e00*/  LDS.64 R16, [R10+UR5+0x1a0] ;  /* 0x0001a0050a107984 */ /* 0x000ea20008000a00 */
[----:B----4-:R-:W-:Y:S02]  /*1e10*/  @P3 HADD2.F32 R23, -RZ, R23.H0_H0 ;  /* 0x20000017ff173230 */ /* 0x010fe40000004100 */
[----:B------:R-:W-:Y:S01]  /*1e20*/  @P4 FADD R0, R0, R27 ;  /* 0x0000001b00004221 */ /* 0x000fe20000000000 */
[----:B-----5:R-:W-:Y:S02]  /*1e30*/  LOP3.LUT P4, RZ, R12, R7, RZ, 0xc0, !PT ;  /* 0x000000070cff7212 */ /* 0x020fe4000788c0ff */
[----:B------:R-:W-:Y:S01]  /*1e40*/  @P0 MOV R12, 0x400 ;  /* 0x00000400000c0802 */ /* 0x000fe20000000f00 */
[----:B------:R-:W-:-:S03]  /*1e50*/  @P3 FADD R0, R0, R23 ;  /* 0x0000001700003221 */ /* 0x000fc60000000000 */
[----:B------:R-:W-:Y:S02]  /*1e60*/  @P0 LEA R23, R19, R12, 0x18 ;  /* 0x0000000c13170211 */ /* 0x000fe400078ec0ff */
[-C--:B------:R-:W-:Y:S02]  /*1e70*/  LOP3.LUT P4, RZ, R13, R6.reuse, RZ, 0xc0, P4 ;  /* 0x000000060dff7212 */ /* 0x080fe4000208c0ff */
[----:B------:R-:W-:Y:S02]  /*1e80*/  LOP3.LUT P3, RZ, R14, R7, RZ, 0xc0, !PT ;  /* 0x000000070eff7212 */ /* 0x000fe4000786c0ff */
[----:B------:R-:W-:Y:S01]  /*1e90*/  @P1 MOV R12, 0x400 ;  /* 0x00000400000c1802 */ /* 0x000fe20000000f00 */
[----:B------:R-:W3:Y:S01]  /*1ea0*/  @P0 LDS.U16 R23, [R23+0x5e] ;  /* 0x00005e0017170984 */ /* 0x000ee20000000400 */
[----:B------:R-:W-:Y:S02]  /*1eb0*/  LOP3.LUT P3, RZ, R15, R6, RZ, 0xc0, P3 ;  /* 0x000000060fff7212 */ /* 0x000fe4000186c0ff */
[----:B0-----:R-:W-:Y:S01]  /*1ec0*/  @P1 LEA R19, R25, R12, 0x18 ;  /* 0x0000000c19131211 */ /* 0x001fe200078ec0ff */
[----:B------:R-:W0:Y:S01]  /*1ed0*/  @P2 S2R R26, SR_CgaCtaId ;  /* 0x00000000001a2919 */ /* 0x000e220000008800 */
[----:B------:R-:W4:Y:S04]  /*1ee0*/  LDS.64 R14, [R10+UR5+0x1a8] ;  /* 0x0001a8050a0e7984 */ /* 0x000f280008000a00 */
[----:B------:R-:W5:Y:S01]  /*1ef0*/  @P1 LDS.U16 R19, [R19+0x60] ;  /* 0x0000600013131984 */ /* 0x000f620000000400 */
[----:B------:R-:W3:Y:S03]  /*1f00*/  @P4 S2R R25, SR_CgaCtaId ;  /* 0x0000000000194919 */ /* 0x000ee60000008800 */
[----:B------:R-:W5:Y:S01]  /*1f10*/  LDS.64 R12, [R10+UR5+0x1b0] ;  /* 0x0001b0050a0c7984 */ /* 0x000f620008000a00 */
[----:B------:R-:W4:Y:S01]  /*1f20*/  @P3 S2R R24, SR_CgaCtaId ;  /* 0x0000000000183919 */ /* 0x000f220000008800 */
[----:B-1----:R-:W-:-:S05]  /*1f30*/  @P5 HADD2.F32 R27, -RZ, R18.H0_H0 ;  /* 0x20000012ff1b5230 */ /* 0x002fca0000004100 */
[----:B------:R-:W-:Y:S01]  /*1f40*/  @P5 FADD R0, R0, R27 ;  /* 0x0000001b00005221 */ /* 0x000fe20000000000 */
[----:B--2---:R-:W-:-:S04]  /*1f50*/  LOP3.LUT P5, RZ, R16, R7, RZ, 0xc0, !PT ;  /* 0x0000000710ff7212 */ /* 0x004fc800078ac0ff */
[----:B------:R-:W-:Y:S02]  /*1f60*/  LOP3.LUT P5, RZ, R17, R6, RZ, 0xc0, P5 ;  /* 0x0000000611ff7212 */ /* 0x000fe400028ac0ff */
[----:B------:R-:W-:-:S04]  /*1f70*/  @P2 MOV R17, 0x400 ;  /* 0x0000040000112802 */ /* 0x000fc80000000f00 */
[----:B0-----:R-:W-:Y:S02]  /*1f80*/  @P2 LEA R18, R26, R17, 0x18 ;  /* 0x000000111a122211 */ /* 0x001fe400078ec0ff */
[----:B------:R-:W-:Y:S01]  /*1f90*/  @P4 MOV R16, 0x400 ;  /* 0x0000040000104802 */ /* 0x000fe20000000f00 */
[----:B---3--:R-:W-:-:S03]  /*1fa0*/  @P0 HADD2.F32 R17, -RZ, R23.H0_H0 ;  /* 0x20000017ff110230 */ /* 0x008fc60000004100 */
[----:B------:R-:W0:Y:S01]  /*1fb0*/  @P2 LDS.U16 R18, [R18+0x62] ;  /* 0x0000620012122984 */ /* 0x000e220000000400 */
[----:B------:R-:W-:Y:S02]  /*1fc0*/  @P4 LEA R26, R25, R16, 0x18 ;  /* 0x00000010191a4211 */ /* 0x000fe400078ec0ff */
[----:B------:R-:W-:Y:S01]  /*1fd0*/  @P3 MOV R25, 0x400 ;  /* 0x0000040000193802 */ /* 0x000fe20000000f00 */
[----:B------:R-:W-:Y:S01]  /*1fe0*/  @P0 FADD R0, R0, R17 ;  /* 0x0000001100000221 */ /* 0x000fe20000000000 */
[----:B----4-:R-:W-:Y:S01]  /*1ff0*/  LOP3.LUT P0, RZ, R14, R7, RZ, 0xc0, !PT ;  /* 0x000000070eff7212 */ /* 0x010fe2000780c0ff */
[----:B------:R-:W1:Y:S01]  /*2000*/  LDS.64 R16, [R10+UR5+0x1b8] ;  /* 0x0001b8050a107984 */ /* 0x000e620008000a00 */
[----:B------:R-:W-:-:S03]  /*2010*/  @P3 LEA R28, R24, R25, 0x18 ;  /* 0x00000019181c3211 */ /* 0x000fc600078ec0ff */
[----:B------:R-:W2:Y:S01]  /*2020*/  @P4 LDS.U16 R23, [R26+0x64] ;  /* 0x000064001a174984 */ /* 0x000ea20000000400 */
[----:B-----5:R-:W-:Y:S01]  /*2030*/  @P1 HADD2.F32 R25, -RZ, R19.H0_H0 ;  /* 0x20000013ff191230 */ /* 0x020fe20000004100 */
[-C--:B------:R-:W-:Y:S02]  /*2040*/  LOP3.LUT P0, RZ, R15, R6.reuse, RZ, 0xc0, P0 ;  /* 0x000000060fff7212 */ /* 0x080fe4000000c0ff */
[----:B------:R-:W3:Y:S02]  /*2050*/  @P3 LDS.U16 R19, [R28+0x66] ;  /* 0x000066001c133984 */ /* 0x000ee40000000400 */
[----:B------:R-:W-:Y:S01]  /*2060*/  @P1 FADD R0, R0, R25 ;  /* 0x0000001900001221 */ /* 0x000fe20000000000 */
[----:B------:R-:W-:Y:S01]  /*2070*/  LOP3.LUT P1, RZ, R12, R7, RZ, 0xc0, !PT ;  /* 0x000000070cff7212 */ /* 0x000fe2000782c0ff */
[----:B------:R-:W4:Y:S03]  /*2080*/  LDS.64 R14, [R10+UR5+0x1c0] ;  /* 0x0001c0050a0e7984 */ /* 0x000f260008000a00 */
[----:B------:R-:W-:Y:S01]  /*2090*/  LOP3.LUT P1, RZ, R13, R6, RZ, 0xc0, P1 ;  /* 0x000000060dff7212 */ /* 0x000fe2000082c0ff */
[----:B------:R-:W5:Y:S01]  /*20a0*/  @P5 S2R R25, SR_CgaCtaId ;  /* 0x0000000000195919 */ /* 0x000f620000008800 */
[----:B------:R-:W4:Y:S02]  /*20b0*/  LDS.64 R12, [R10+UR5+0x1c8] ;  /* 0x0001c8050a0c7984 */ /* 0x000f240008000a00 */
[----:B------:R-:W4:Y:S01]  /*20c0*/  @P0 S2R R24, SR_CgaCtaId ;  /* 0x0000000000180919 */ /* 0x000f220000008800 */
[----:B0-----:R-:W-:Y:S01]  /*20d0*/  @P2 HADD2.F32 R27, -RZ, R18.H0_H0 ;  /* 0x20000012ff1b2230 */ /* 0x001fe20000004100 */
[----:B------:R-:W-:-:S04]  /*20e0*/  @P5 MOV R18, 0x400 ;  /* 0x0000040000125802 */ /* 0x000fc80000000f00 */
[----:B------:R-:W-:Y:S01]  /*20f0*/  @P2 FADD R0, R0, R27 ;  /* 0x0000001b00002221 */ /* 0x000fe20000000000 */
[----:B-1----:R-:W-:Y:S01]  /*2100*/  LOP3.LUT P2, RZ, R16, R7, RZ, 0xc0, !PT ;  /* 0x0000000710ff7212 */ /* 0x002fe2000784c0ff */
[----:B--2---:R-:W-:-:S03]  /*2110*/  @P4 HADD2.F32 R23, -RZ, R23.H0_H0 ;  /* 0x20000017ff174230 */ /* 0x004fc60000004100 */
[----:B------:R-:W-:Y:S02]  /*2120*/  LOP3.LUT P2, RZ, R17, R6, RZ, 0xc0, P2 ;  /* 0x0000000611ff7212 */ /* 0x000fe4000104c0ff */
[----:B-----5:R-:W-:Y:S02]  /*2130*/  @P5 LEA R16, R25, R18, 0x18 ;  /* 0x0000001219105211 */ /* 0x020fe400078ec0ff */
[----:B------:R-:W-:Y:S01]  /*2140*/  @P0 MOV R17, 0x400 ;  /* 0x0000040000110802 */ /* 0x000fe20000000f00 */
[----:B------:R-:W-:Y:S01]  /*2150*/  @P4 FADD R0, R0, R23 ;  /* 0x0000001700004221 */ /* 0x000fe20000000000 */
[----:B---3--:R-:W-:Y:S01]  /*2160*/  @P3 HADD2.F32 R19, -RZ, R19.H0_H0 ;  /* 0x20000013ff133230 */ /* 0x008fe20000004100 */
[----:B----4-:R-:W-:Y:S01]  /*2170*/  LOP3.LUT P4, RZ, R14, R7, RZ, 0xc0, !PT ;  /* 0x000000070eff7212 */ /* 0x010fe2000788c0ff */
[----:B------:R-:W0:Y:S01]  /*2180*/  @P5 LDS.U16 R16, [R16+0x68] ;  /* 0x0000680010105984 */ /* 0x000e220000000400 */
[----:B------:R-:W-:Y:S02]  /*2190*/  @P0 LEA R24, R24, R17, 0x18 ;  /* 0x0000001118180211 */ /* 0x000fe400078ec0ff */
[----:B------:R-:W-:Y:S01]  /*21a0*/  @P3 FADD R0, R0, R19 ;  /* 0x0000001300003221 */ /* 0x000fe20000000000 */
[-C--:B------:R-:W-:Y:S01]  /*21b0*/  LOP3.LUT P4, RZ, R15, R6.reuse, RZ, 0xc0, P4 ;  /* 0x000000060fff7212 */ /* 0x080fe2000208c0ff */
[----:B------:R-:W1:Y:S01]  /*21c0*/  @P1 S2R R26, SR_CgaCtaId ;  /* 0x00000000001a1919 */ /* 0x000e620000008800 */
[----:B------:R-:W-:Y:S01]  /*21d0*/  LOP3.LUT P3, RZ, R12, R7, RZ, 0xc0, !PT ;  /* 0x000000070cff7212 */ /* 0x000fe2000786c0ff */
[----:B------:R-:W2:Y:S03]  /*21e0*/  @P0 LDS.U16 R24, [R24+0x6a] ;  /* 0x00006a0018180984 */ /* 0x000ea60000000400 */
[----:B------:R-:W-:Y:S01]  /*21f0*/  LOP3.LUT P3, RZ, R13, R6, RZ, 0xc0, P3 ;  /* 0x000000060dff7212 */ /* 0x000fe2000186c0ff */
[----:B------:R-:W3:Y:S01]  /*2200*/  @P2 S2R R28, SR_CgaCtaId ;  /* 0x00000000001c2919 */ /* 0x000ee20000008800 */
[----:B------:R-:W4:Y:S05]  /*2210*/  LDS.64 R14, [R10+UR5+0x1d0] ;  /* 0x0001d0050a0e7984 */ /* 0x000f2a0008000a00 */
[----:B------:R-:W5:Y:S01]  /*2220*/  @P4 S2R R12, SR_CgaCtaId ;  /* 0x00000000000c4919 */ /* 0x000f620000008800 */
[----:B------:R-:W4:Y:S05]  /*2230*/  LDS.64 R18, [R10+UR5+0x1d8] ;  /* 0x0001d8050a127984 */ /* 0x000f2a0008000a00 */
[----:B------:R-:W4:Y:S01]  /*2240*/  @P3 S2R R17, SR_CgaCtaId ;  /* 0x0000000000113919 */ /* 0x000f220000008800 */
[----:B------:R-:W-:-:S02]  /*2250*/  @P1 MOV R13, 0x400 ;  /* 0x00000400000d1802 */ /* 0x000fc40000000f00 */
[----:B------:R-:W-:Y:S02]  /*2260*/  @P2 MOV R25, 0x400 ;  /* 0x0000040000192802 */ /* 0x000fe40000000f00 */
[----:B-1----:R-:W-:Y:S01]  /*2270*/  @P1 LEA R23, R26, R13, 0x18 ;  /* 0x0000000d1a171211 */ /* 0x002fe200078ec0ff */
[----:B0-----:R-:W-:Y:S01]  /*2280*/  @P5 HADD2.F32 R13, -RZ, R16.H0_H0 ;  /* 0x20000010ff0d5230 */ /* 0x001fe20000004100 */
[----:B------:R-:W-:-:S04]  /*2290*/  @P4 MOV R27, 0x400 ;  /* 0x00000400001b4802 */ /* 0x000fc80000000f00 */
[----:B------:R-:W0:Y:S01]  /*22a0*/  @P1 LDS.U16 R23, [R23+0x6c] ;  /* 0x00006c0017171984 */ /* 0x000e220000000400 */
[----:B---3--:R-:W-:Y:S01]  /*22b0*/  @P2 LEA R25, R28, R25, 0x18 ;  /* 0x000000191c192211 */ /* 0x008fe200078ec0ff */
[----:B------:R-:W-:Y:S01]  /*22c0*/  @P5 FADD R0, R0, R13 ;  /* 0x0000000d00005221 */ /* 0x000fe20000000000 */
[----:B--2---:R-:W-:Y:S01]  /*22d0*/  @P0 HADD2.F32 R13, -RZ, R24.H0_H0 ;  /* 0x20000018ff0d0230 */ /* 0x004fe20000004100 */
[----:B------:R-:W-:-:S03]  /*22e0*/  @P3 MOV R16, 0x400 ;  /* 0x0000040000103802 */ /* 0x000fc60000000f00 */
[----:B------:R-:W1:Y:S01]  /*22f0*/  @P2 LDS.U16 R25, [R25+0x6e] ;  /* 0x00006e0019192984 */ /* 0x000e620000000400 */
[----:B-----5:R-:W-:Y:S01]  /*2300*/  @P4 LEA R24, R12, R27, 0x18 ;  /* 0x0000001b0c184211 */ /* 0x020fe200078ec0ff */
[----:B------:R-:W-:Y:S02]  /*2310*/  @P0 FADD R0, R0, R13 ;  /* 0x0000000d00000221 */ /* 0x000fe40000000000 */
[----:B------:R-:W2:Y:S01]  /*2320*/  LDS.64 R12, [R10+UR5+0x1e0] ;  /* 0x0001e0050a0c7984 */ /* 0x000ea20008000a00 */
[----:B----4-:R-:W-:-:S03]  /*2330*/  LOP3.LUT P0, RZ, R14, R7, RZ, 0xc0, !PT ;  /* 0x000000070eff7212 */ /* 0x010fc6000780c0ff */
[----:B------:R-:W3:Y:S01]  /*2340*/  @P4 LDS.U16 R24, [R24+0x70] ;  /* 0x0000700018184984 */ /* 0x000ee20000000400 */
[----:B------:R-:W-:-:S03]  /*2350*/  @P3 LEA R26, R17, R16, 0x18 ;  /* 0x00000010111a3211 */ /* 0x000fc600078ec0ff */
[----:B------:R-:W4:Y:S01]  /*2360*/  LDS.64 R16, [R10+UR5+0x1e8] ;  /* 0x0001e8050a107984 */ /* 0x000f220008000a00 */
[-C--:B------:R-:W-:Y:S02]  /*2370*/  LOP3.LUT P0, RZ, R15, R6.reuse, RZ, 0xc0, P0 ;  /* 0x000000060fff7212 */ /* 0x080fe4000000c0ff */
[----:B------:R-:W-:Y:S01]  /*2380*/  LOP3.LUT P5, RZ, R18, R7, RZ, 0xc0, !PT ;  /* 0x0000000712ff7212 */ /* 0x000fe200078ac0ff */
[----:B------:R-:W5:Y:S04]  /*2390*/  @P3 LDS.U16 R26, [R26+0x72] ;  /* 0x000072001a1a3984 */ /* 0x000f680000000400 */
[----:B------:R-:W5:Y:S01]  /*23a0*/  LDS.64 R14, [R10+UR5+0x1f0] ;  /* 0x0001f0050a0e7984 */ /* 0x000f620008000a00 */
[----:B------:R-:W-:-:S03]  /*23b0*/  LOP3.LUT P5, RZ, R19, R6, RZ, 0xc0, P5 ;  /* 0x0000000613ff7212 */ /* 0x000fc600028ac0ff */
[----:B------:R-:W5:Y:S01]  /*23c0*/  LDS.64 R18, [R10+UR5+0x1f8] ;  /* 0x0001f8050a127984 */ /* 0x000f620008000a00 */
[----:B0-----:R-:W-:-:S05]  /*23d0*/  @P1 HADD2.F32 R23, -RZ, R23.H0_H0 ;  /* 0x20000017ff171230 */ /* 0x001fca0000004100 */
[----:B------:R-:W-:Y:S01]  /*23e0*/  @P1 FADD R0, R0, R23 ;  /* 0x0000001700001221 */ /* 0x000fe20000000000 */
[----:B-1----:R-:W-:Y:S01]  /*23f0*/  @P2 HADD2.F32 R25, -RZ, R25.H0_H0 ;  /* 0x20000019ff192230 */ /* 0x002fe20000004100 */
[----:B--2---:R-:W-:-:S04]  /*2400*/  LOP3.LUT P1, RZ, R12, R7, RZ, 0xc0, !PT ;  /* 0x000000070cff7212 */ /* 0x004fc8000782c0ff */
[----:B------:R-:W-:Y:S01]  /*2410*/  @P2 FADD R0, R0, R25 ;  /* 0x0000001900002221 */ /* 0x000fe20000000000 */
[----:B---3--:R-:W-:Y:S01]  /*2420*/  @P4 HADD2.F32 R23, -RZ, R24.H0_H0 ;  /* 0x20000018ff174230 */ /* 0x008fe20000004100 */
[-C--:B------:R-:W-:Y:S02]  /*2430*/  LOP3.LUT P1, RZ, R13, R6.reuse, RZ, 0xc0, P1 ;  /* 0x000000060dff7212 */ /* 0x080fe4000082c0ff */
[-C--:B----4-:R-:W-:Y:S02]  /*2440*/  LOP3.LUT P2, RZ, R16, R7.reuse, RZ, 0xc0, !PT ;  /* 0x0000000710ff7212 */ /* 0x090fe4000784c0ff */
[----:B------:R-:W-:Y:S01]  /*2450*/  @P4 FADD R0, R0, R23 ;  /* 0x0000001700004221 */ /* 0x000fe20000000000 */
[----:B-----5:R-:W-:Y:S01]  /*2460*/  @P3 HADD2.F32 R13, -RZ, R26.H0_H0 ;  /* 0x2000001aff0d3230 */ /* 0x020fe20000004100 */
[----:B------:R-:W-:Y:S02]  /*2470*/  LOP3.LUT P2, RZ, R17, R6, RZ, 0xc0, P2 ;  /* 0x0000000611ff7212 */ /* 0x000fe4000104c0ff */
[----:B------:R-:W-:Y:S01]  /*2480*/  LOP3.LUT P4, RZ, R14, R7, RZ, 0xc0, !PT ;  /* 0x000000070eff7212 */ /* 0x000fe2000788c0ff */
[----:B------:R-:W0:Y:S01]  /*2490*/  @P0 S2R R17, SR_CgaCtaId ;  /* 0x0000000000110919 */ /* 0x000e220000008800 */
[----:B------:R-:W-:-:S02]  /*24a0*/  @P3 FADD R0, R0, R13 ;  /* 0x0000000d00003221 */ /* 0x000fc40000000000 */
[-C--:B------:R-:W-:Y:S01]  /*24b0*/  LOP3.LUT P4, RZ, R15, R6.reuse, RZ, 0xc0, P4 ;  /* 0x000000060fff7212 */ /* 0x080fe2000208c0ff */
[----:B------:R-:W1:Y:S01]  /*24c0*/  @P5 S2R R23, SR_CgaCtaId ;  /* 0x0000000000175919 */ /* 0x000e620000008800 */
[----:B------:R-:W-:Y:S02]  /*24d0*/  LOP3.LUT P3, RZ, R18, R7, RZ, 0xc0, !PT ;  /* 0x0000000712ff7212 */ /* 0x000fe4000786c0ff */
[----:B------:R-:W2:Y:S02]  /*24e0*/  @P1 S2R R18, SR_CgaCtaId ;  /* 0x0000000000121919 */ /* 0x000ea40000008800 */
[----:B------:R-:W-:Y:S01]  /*24f0*/  LOP3.LUT P3, RZ, R19, R6, RZ, 0xc0, P3 ;  /* 0x0000000613ff7212 */ /* 0x000fe2000186c0ff */
[----:B------:R-:W3:Y:S06]  /*2500*/  @P2 S2R R15, SR_CgaCtaId ;  /* 0x00000000000f2919 */ /* 0x000eec0000008800 */
[----:B------:R-:W4:Y:S06]  /*2510*/  @P4 S2R R13, SR_CgaCtaId ;  /* 0x00000000000d4919 */ /* 0x000f2c0000008800 */
[----:B------:R-:W5:Y:S01]  /*2520*/  @P3 S2R R12, SR_CgaCtaId ;  /* 0x00000000000c3919 */ /* 0x000f620000008800 */
[----:B------:R-:W-:-:S02]  /*2530*/  @P0 MOV R14, 0x400 ;  /* 0x00000400000e0802 */ /* 0x000fc40000000f00 */
[----:B------:R-:W-:Y:S02]  /*2540*/  @P5 MOV R16, 0x400 ;  /* 0x0000040000105802 */ /* 0x000fe40000000f00 */
[----:B0-----:R-:W-:Y:S02]  /*2550*/  @P0 LEA R14, R17, R14, 0x18 ;  /* 0x0000000e110e0211 */ /* 0x001fe400078ec0ff */
[----:B------:R-:W-:Y:S02]  /*2560*/  @P1 MOV R17, 0x400 ;  /* 0x0000040000111802 */ /* 0x000fe40000000f00 */
[----:B-1----:R-:W-:Y:S02]  /*2570*/  @P5 LEA R16, R23, R16, 0x18 ;  /* 0x0000001017105211 */ /* 0x002fe400078ec0ff */
[----:B------:R-:W0:Y:S01]  /*2580*/  @P0 LDS.U16 R14, [R14+0x74] ;  /* 0x000074000e0e0984 */ /* 0x000e220000000400 */
[----:B--2---:R-:W-:Y:S02]  /*2590*/  @P1 LEA R23, R18, R17, 0x18 ;  /* 0x0000001112171211 */ /* 0x004fe400078ec0ff */
[----:B------:R-:W-:Y:S01]  /*25a0*/  @P2 MOV R18, 0x400 ;  /* 0x0000040000122802 */ /* 0x000fe20000000f00 */
[----:B------:R-:W1:Y:S01]  /*25b0*/  @P5 LDS.U16 R16, [R16+0x76] ;  /* 0x0000760010105984 */ /* 0x000e620000000400 */
[----:B------:R-:W-:-:S02]  /*25c0*/  @P4 MOV R24, 0x400 ;  /* 0x0000040000184802 */ /* 0x000fc40000000f00 */
[----:B---3--:R-:W-:Y:S01]  /*25d0*/  @P2 LEA R18, R15, R18, 0x18 ;  /* 0x000000120f122211 */ /* 0x008fe200078ec0ff */
[----:B------:R-:W2:Y:S01]  /*25e0*/  @P1 LDS.U16 R17, [R23+0x78] ;  /* 0x0000780017111984 */ /* 0x000ea20000000400 */
[----:B----4-:R-:W-:Y:S02]  /*25f0*/  @P4 LEA R24, R13, R24, 0x18 ;  /* 0x000000180d184211 */ /* 0x010fe400078ec0ff */
[----:B------:R-:W-:Y:S02]  /*2600*/  @P3 MOV R13, 0x400 ;  /* 0x00000400000d3802 */ /* 0x000fe40000000f00 */
[----:B------:R-:W3:Y:S02]  /*2610*/  @P2 LDS.U16 R18, [R18+0x7a] ;  /* 0x00007a0012122984 */ /* 0x000ee40000000400 */
[----:B-----5:R-:W-:Y:S02]  /*2620*/  @P3 LEA R19, R12, R13, 0x18 ;  /* 0x0000000d0c133211 */ /* 0x020fe400078ec0ff */
[----:B------:R-:W4:Y:S04]  /*2630*/  @P4 LDS.U16 R12, [R24+0x7c] ;  /* 0x00007c00180c4984 */ /* 0x000f280000000400 */
[----:B------:R-:W5:Y:S01]  /*2640*/  @P3 LDS.U16 R19, [R19+0x7e] ;  /* 0x00007e0013133984 */ /* 0x000f620000000400 */
[----:B------:R-:W-:Y:S01]  /*2650*/  UIADD3 UR4, UPT, UPT, UR4, 0x40, URZ ;  /* 0x0000004004047890 */ /* 0x000fe2000fffe0ff */
[----:B0-----:R-:W-:-:S02]  /*2660*/  @P0 HADD2.F32 R13, -RZ, R14.H0_H0 ;  /* 0x2000000eff0d0230 */ /* 0x001fc40000004100 */
[----:B-1----:R-:W-:-:S03]  /*2670*/  @P5 HADD2.F32 R15, -RZ, R16.H0_H0 ;  /* 0x20000010ff0f5230 */ /* 0x002fc60000004100 */
[----:B------:R-:W-:Y:S01]  /*2680*/  @P0 FADD R0, R0, R13 ;  /* 0x0000000d00000221 */ /* 0x000fe20000000000 */
[----:B--2---:R-:W-:-:S03]  /*2690*/  @P1 HADD2.F32 R17, -RZ, R17.H0_H0 ;  /* 0x20000011ff111230 */ /* 0x004fc60000004100 */
[----:B------:R-:W-:Y:S01]  /*26a0*/  @P5 FADD R0, R0, R15 ;  /* 0x0000000f00005221 */ /* 0x000fe20000000000 */
[----:B------:R-:W-:Y:S01]  /*26b0*/  UISETP.GE.AND UP0, UPT, UR4, UR11, UPT ;  /* 0x0000000b0400728c */ /* 0x000fe2000bf06270 */
[----:B---3--:R-:W-:Y:S02]  /*26c0*/  @P2 HADD2.F32 R13, -RZ, R18.H0_H0 ;  /* 0x20000012ff0d2230 */ /* 0x008fe40000004100 */
[----:B------:R-:W-:Y:S01]  /*26d0*/  @P1 FADD R0, R0, R17 ;  /* 0x0000001100001221 */ /* 0x000fe20000000000 */
[----:B----4-:R-:W-:-:S03]  /*26e0*/  @P4 HADD2.F32 R15, -RZ, R12.H0_H0 ;  /* 0x2000000cff0f4230 */ /* 0x010fc60000004100 */
[----:B------:R-:W-:Y:S01]  /*26f0*/  @P2 FADD R0, R0, R13 ;  /* 0x0000000d00002221 */ /* 0x000fe20000000000 */
[----:B------:R-:W-:Y:S01]  /*2700*/  BAR.SYNC.DEFER_BLOCKING 0x0 ;  /* 0x0000000000007b1d */ /* 0x000fe20000010000 */
[----:B------:R-:W-:Y:S01]  /*2710*/  IADD3 R22, P0, PT, R22, 0x80, RZ ;  /* 0x0000008016167810 */ /* 0x000fe20007f1e0ff */
[----:B-----5:R-:W-:Y:S02]  /*2720*/  @P3 HADD2.F32 R19, -RZ, R19.H0_H0 ;  /* 0x20000013ff133230 */ /* 0x020fe40000004100 */
[----:B------:R-:W-:Y:S01]  /*2730*/  @P4 FADD R0, R0, R15 ;  /* 0x0000000f00004221 */ /* 0x000fe20000000000 */
[----:B------:R-:W-:Y:S02]  /*2740*/  VIADD R21, R21, 0x40 ;  /* 0x0000004015157836 */ /* 0x000fe40000000000 */
[----:B------:R-:W-:Y:S02]  /*2750*/  IMAD.X R5, RZ, RZ, R5, P0 ;  /* 0x000000ffff057224 */ /* 0x000fe400000e0605 */
[----:B------:R-:W-:Y:S01]  /*2760*/  @P3 FADD R0, R0, R19 ;  /* 0x0000001300003221 */ /* 0x000fe20000000000 */
[----:B------:R-:W-:Y:S01]  /*2770*/  IMAD R11, R8, 0x40, R11 ;  /* 0x00000040080b7824 */ /* 0x000fe200078e020b */
[----:B------:R-:W-:Y:S06]  /*2780*/  BRA.U !UP0, `(.L_x_1) ;  /* 0xffffffd908b47547 */ /* 0x000fec000b83ffff */
.L_x_0:
[----:B------:R-:W-:Y:S05]  /*2790*/  @P6 EXIT ;  /* 0x000000000000694d */ /* 0x000fea0003800000 */
[----:B------:R-:W0:Y:S01]  /*27a0*/  LDC.64 R4, c[0x0][0x380] ;  /* 0x0000e000ff047b82 */ /* 0x000e220000000a00 */
[----:B------:R-:W-:Y:S01]  /*27b0*/  IMAD R3, R2, UR10, R3 ;  /* 0x0000000a02037c24 */ /* 0x000fe2000f8e0203 */
[----:B------:R-:W-:-:S03]  /*27c0*/  F2FP.F16.F32.PACK_AB R0, RZ, R0 ;  /* 0x00000000ff00723e */ /* 0x000fc600000000ff */
[----:B0-----:R-:W-:-:S05]  /*27d0*/  IMAD.WIDE R2, R3, 0x2, R4 ;  /* 0x0000000203027825 */ /* 0x001fca00078e0204 */
[----:B------:R-:W-:Y:S01]  /*27e0*/  STG.E.U16 desc[UR8][R2.64], R0 ;  /* 0x0000000002007986 */ /* 0x000fe2000c101508 */
[----:B------:R-:W-:Y:S05]  /*27f0*/  EXIT ;  /* 0x000000000000794d */ /* 0x000fea0003800000 */
.L_x_2:
[----:B------:R-:W-:-:S00]  /*2800*/  BRA `(.L_x_2) ;  /* 0xfffffffc00fc7947 */ /* 0x000fc0000383ffff */
[----:B------:R-:W-:-:S00]  /*2810*/  NOP ;  /* 0x0000000000007918 */ /* 0x000fc00000000000 */
        /* <DEDUP_REMOVED lines=14> */
.L_x_3:


//--------------------- .nv.shared.weighted_sum_kernel --------------------------
	.section	.nv.shared.weighted_sum_kernel,"aw",@nobits
	.sectionflags	@""
	.align	8
.nv.shared.weighted_sum_kernel:
	.zero		1664


//--------------------- .nv.shared.reserved.0     --------------------------
	.section	.nv.shared.reserved.0,"aw",@nobits
	.weak		__nv_reservedSMEM_offset_0_alias
	.size		__nv_reservedSMEM_offset_0_alias, 0, 64
	.other		__nv_reservedSMEM_offset_0_alias,@"STO_CUDA_RESERVED_SHARED STV_DEFAULT"
__nv_reservedSMEM_offset_0_alias:
	.zero		0
	.zero		64


//--------------------- .nv.constant0.weighted_sum_kernel --------------------------
	.section	.nv.constant0.weighted_sum_kernel,"a",@progbits
	.sectionflags	@""
	.align	4
.nv.constant0.weighted_sum_kernel:
	.zero		940


//--------------------- SYMBOLS --------------------------

	.type		.nv.reservedSmem.offset0,@object
	.size		.nv.reservedSmem.offset0,0x4
	.type		.nv.reservedSmem.cap,@object
	.size		.nv.reservedSmem.cap,0x4
